//
// Generated by NVIDIA NVVM Compiler
//
// Compiler Build ID: CL-36424714
// Cuda compilation tools, release 13.0, V13.0.88
// Based on NVVM 20.0.0
//

.version 9.0
.target sm_100
.address_size 64

	// .globl	zlema_batch_f32

.visible .entry zlema_batch_f32(
	.param .u64 .ptr .align 1 zlema_batch_f32_param_0,
	.param .u64 .ptr .align 1 zlema_batch_f32_param_1,
	.param .u64 .ptr .align 1 zlema_batch_f32_param_2,
	.param .u64 .ptr .align 1 zlema_batch_f32_param_3,
	.param .u32 zlema_batch_f32_param_4,
	.param .u32 zlema_batch_f32_param_5,
	.param .u32 zlema_batch_f32_param_6,
	.param .u64 .ptr .align 1 zlema_batch_f32_param_7
)
{
	.reg .pred 	%p<52>;
	.reg .b32 	%r<99>;
	.reg .b32 	%f<133>;
	.reg .b64 	%rd<67>;

	ld.param.u64 	%rd18, [zlema_batch_f32_param_0];
	ld.param.u64 	%rd15, [zlema_batch_f32_param_1];
	ld.param.u64 	%rd16, [zlema_batch_f32_param_2];
	ld.param.u64 	%rd17, [zlema_batch_f32_param_3];
	ld.param.u32 	%r52, [zlema_batch_f32_param_4];
	ld.param.u32 	%r54, [zlema_batch_f32_param_5];
	ld.param.u32 	%r95, [zlema_batch_f32_param_6];
	ld.param.u64 	%rd19, [zlema_batch_f32_param_7];
	cvta.to.global.u64 	%rd1, %rd19;
	cvta.to.global.u64 	%rd2, %rd18;
	mov.u32 	%r55, %ctaid.x;
	mov.u32 	%r56, %ntid.x;
	mov.u32 	%r57, %tid.x;
	mad.lo.s32 	%r1, %r55, %r56, %r57;
	setp.ge.s32 	%p1, %r1, %r54;
	@%p1 bra 	$L__BB0_88;
	cvta.to.global.u64 	%rd20, %rd15;
	cvta.to.global.u64 	%rd21, %rd16;
	cvta.to.global.u64 	%rd22, %rd17;
	mul.wide.s32 	%rd23, %r1, 4;
	add.s64 	%rd24, %rd20, %rd23;
	ld.global.nc.u32 	%r58, [%rd24];
	add.s64 	%rd25, %rd21, %rd23;
	ld.global.nc.u32 	%r2, [%rd25];
	add.s64 	%rd26, %rd22, %rd23;
	ld.global.nc.f32 	%f1, [%rd26];
	mov.f32 	%f68, 0f3F800000;
	sub.f32 	%f2, %f68, %f1;
	add.s32 	%r59, %r95, %r58;
	add.s32 	%r3, %r59, -1;
	mul.lo.s32 	%r4, %r52, %r1;
	min.s32 	%r60, %r3, %r52;
	setp.lt.s32 	%p2, %r60, 1;
	@%p2 bra 	$L__BB0_13;
	min.u32 	%r5, %r3, %r52;
	and.b32  	%r6, %r5, 7;
	setp.lt.u32 	%p3, %r5, 8;
	mov.b32 	%r90, 0;
	@%p3 bra 	$L__BB0_5;
	and.b32  	%r90, %r5, 2147483640;
	neg.s32 	%r88, %r90;
	add.s64 	%rd3, %rd1, 16;
	mov.u32 	%r87, %r4;
$L__BB0_4:
	.pragma "nounroll";
	mul.wide.s32 	%rd27, %r87, 4;
	add.s64 	%rd28, %rd3, %rd27;
	mov.b32 	%r62, 2147483647;
	st.global.u32 	[%rd28+-16], %r62;
	st.global.u32 	[%rd28+-12], %r62;
	st.global.u32 	[%rd28+-8], %r62;
	st.global.u32 	[%rd28+-4], %r62;
	st.global.u32 	[%rd28], %r62;
	st.global.u32 	[%rd28+4], %r62;
	st.global.u32 	[%rd28+8], %r62;
	st.global.u32 	[%rd28+12], %r62;
	add.s32 	%r88, %r88, 8;
	add.s32 	%r87, %r87, 8;
	setp.ne.s32 	%p4, %r88, 0;
	@%p4 bra 	$L__BB0_4;
$L__BB0_5:
	setp.eq.s32 	%p5, %r6, 0;
	@%p5 bra 	$L__BB0_13;
	and.b32  	%r14, %r5, 3;
	setp.lt.u32 	%p6, %r6, 4;
	@%p6 bra 	$L__BB0_8;
	add.s32 	%r63, %r90, %r4;
	mul.wide.s32 	%rd29, %r63, 4;
	add.s64 	%rd30, %rd1, %rd29;
	mov.b32 	%r64, 2147483647;
	st.global.u32 	[%rd30], %r64;
	st.global.u32 	[%rd30+4], %r64;
	st.global.u32 	[%rd30+8], %r64;
	st.global.u32 	[%rd30+12], %r64;
	add.s32 	%r90, %r90, 4;
$L__BB0_8:
	setp.eq.s32 	%p7, %r14, 0;
	@%p7 bra 	$L__BB0_13;
	setp.eq.s32 	%p8, %r14, 1;
	@%p8 bra 	$L__BB0_11;
	add.s32 	%r65, %r90, %r4;
	mul.wide.s32 	%rd31, %r65, 4;
	add.s64 	%rd32, %rd1, %rd31;
	mov.b32 	%r66, 2147483647;
	st.global.u32 	[%rd32], %r66;
	st.global.u32 	[%rd32+4], %r66;
	add.s32 	%r90, %r90, 2;
$L__BB0_11:
	and.b32  	%r67, %r5, 1;
	setp.eq.b32 	%p9, %r67, 1;
	not.pred 	%p10, %p9;
	@%p10 bra 	$L__BB0_13;
	add.s32 	%r68, %r90, %r4;
	mul.wide.s32 	%rd33, %r68, 4;
	add.s64 	%rd34, %rd1, %rd33;
	mov.b32 	%r69, 2147483647;
	st.global.u32 	[%rd34], %r69;
$L__BB0_13:
	setp.ge.s32 	%p11, %r95, %r52;
	@%p11 bra 	$L__BB0_88;
	mul.wide.s32 	%rd35, %r95, 4;
	add.s64 	%rd36, %rd2, %rd35;
	ld.global.nc.f32 	%f128, [%rd36];
	setp.gt.s32 	%p12, %r3, %r95;
	@%p12 bra 	$L__BB0_16;
	add.s32 	%r70, %r95, %r4;
	mul.wide.s32 	%rd37, %r70, 4;
	add.s64 	%rd38, %rd1, %rd37;
	st.global.f32 	[%rd38], %f128;
$L__BB0_16:
	add.s32 	%r97, %r95, 1;
	setp.ge.s32 	%p13, %r97, %r52;
	@%p13 bra 	$L__BB0_88;
	add.s32 	%r20, %r2, %r95;
	not.b32 	%r71, %r95;
	add.s32 	%r21, %r52, %r71;
	sub.s32 	%r72, %r52, %r95;
	add.s32 	%r73, %r72, -2;
	and.b32  	%r22, %r21, 7;
	setp.lt.u32 	%p14, %r73, 7;
	@%p14 bra 	$L__BB0_53;
	and.b32  	%r74, %r21, -8;
	neg.s32 	%r94, %r74;
	sub.s32 	%r93, %r95, %r2;
	add.s32 	%r92, %r95, %r4;
	cvt.s64.s32 	%rd43, %r4;
$L__BB0_19:
	.pragma "nounroll";
	add.s32 	%r75, %r95, 1;
	cvt.s64.s32 	%rd4, %r75;
	mul.wide.s32 	%rd39, %r75, 4;
	add.s64 	%rd5, %rd2, %rd39;
	ld.global.nc.f32 	%f115, [%rd5];
	setp.lt.s32 	%p15, %r75, %r20;
	add.s32 	%r76, %r93, 1;
	mul.wide.s32 	%rd40, %r76, 4;
	add.s64 	%rd6, %rd2, %rd40;
	@%p15 bra 	$L__BB0_21;
	ld.global.nc.f32 	%f69, [%rd6];
	add.f32 	%f70, %f115, %f115;
	sub.f32 	%f115, %f70, %f69;
$L__BB0_21:
	cvt.u32.u64 	%r77, %rd4;
	mul.f32 	%f71, %f1, %f115;
	fma.rn.f32 	%f8, %f2, %f128, %f71;
	setp.lt.s32 	%p16, %r77, %r3;
	@%p16 bra 	$L__BB0_23;
	add.s32 	%r78, %r92, 1;
	mul.wide.s32 	%rd41, %r78, 4;
	add.s64 	%rd42, %rd1, %rd41;
	st.global.f32 	[%rd42], %f8;
$L__BB0_23:
	ld.global.nc.f32 	%f116, [%rd5+4];
	add.s32 	%r30, %r77, 1;
	setp.lt.s32 	%p17, %r30, %r20;
	@%p17 bra 	$L__BB0_25;
	ld.global.nc.f32 	%f72, [%rd6+4];
	add.f32 	%f73, %f116, %f116;
	sub.f32 	%f116, %f73, %f72;
$L__BB0_25:
	mul.f32 	%f74, %f1, %f116;
	fma.rn.f32 	%f12, %f2, %f8, %f74;
	setp.lt.s32 	%p18, %r30, %r3;
	add.s64 	%rd44, %rd4, %rd43;
	shl.b64 	%rd45, %rd44, 2;
	add.s64 	%rd7, %rd1, %rd45;
	@%p18 bra 	$L__BB0_27;
	st.global.f32 	[%rd7+4], %f12;
$L__BB0_27:
	ld.global.nc.f32 	%f117, [%rd5+8];
	add.s32 	%r31, %r30, 1;
	setp.lt.s32 	%p19, %r31, %r20;
	@%p19 bra 	$L__BB0_29;
	ld.global.nc.f32 	%f75, [%rd6+8];
	add.f32 	%f76, %f117, %f117;
	sub.f32 	%f117, %f76, %f75;
$L__BB0_29:
	mul.f32 	%f77, %f1, %f117;
	fma.rn.f32 	%f16, %f2, %f12, %f77;
	setp.lt.s32 	%p20, %r31, %r3;
	@%p20 bra 	$L__BB0_31;
	st.global.f32 	[%rd7+8], %f16;
$L__BB0_31:
	ld.global.nc.f32 	%f118, [%rd5+12];
	add.s32 	%r32, %r31, 1;
	setp.lt.s32 	%p21, %r32, %r20;
	@%p21 bra 	$L__BB0_33;
	ld.global.nc.f32 	%f78, [%rd6+12];
	add.f32 	%f79, %f118, %f118;
	sub.f32 	%f118, %f79, %f78;
$L__BB0_33:
	mul.f32 	%f80, %f1, %f118;
	fma.rn.f32 	%f20, %f2, %f16, %f80;
	setp.lt.s32 	%p22, %r32, %r3;
	@%p22 bra 	$L__BB0_35;
	st.global.f32 	[%rd7+12], %f20;
$L__BB0_35:
	ld.global.nc.f32 	%f119, [%rd5+16];
	add.s32 	%r33, %r32, 1;
	setp.lt.s32 	%p23, %r33, %r20;
	@%p23 bra 	$L__BB0_37;
	ld.global.nc.f32 	%f81, [%rd6+16];
	add.f32 	%f82, %f119, %f119;
	sub.f32 	%f119, %f82, %f81;
$L__BB0_37:
	mul.f32 	%f83, %f1, %f119;
	fma.rn.f32 	%f24, %f2, %f20, %f83;
	setp.lt.s32 	%p24, %r33, %r3;
	@%p24 bra 	$L__BB0_39;
	st.global.f32 	[%rd7+16], %f24;
$L__BB0_39:
	ld.global.nc.f32 	%f120, [%rd5+20];
	add.s32 	%r34, %r33, 1;
	setp.lt.s32 	%p25, %r34, %r20;
	@%p25 bra 	$L__BB0_41;
	ld.global.nc.f32 	%f84, [%rd6+20];
	add.f32 	%f85, %f120, %f120;
	sub.f32 	%f120, %f85, %f84;
$L__BB0_41:
	mul.f32 	%f86, %f1, %f120;
	fma.rn.f32 	%f28, %f2, %f24, %f86;
	setp.lt.s32 	%p26, %r34, %r3;
	@%p26 bra 	$L__BB0_43;
	st.global.f32 	[%rd7+20], %f28;
$L__BB0_43:
	ld.global.nc.f32 	%f121, [%rd5+24];
	add.s32 	%r35, %r34, 1;
	setp.lt.s32 	%p27, %r35, %r20;
	@%p27 bra 	$L__BB0_45;
	ld.global.nc.f32 	%f87, [%rd6+24];
	add.f32 	%f88, %f121, %f121;
	sub.f32 	%f121, %f88, %f87;
$L__BB0_45:
	mul.f32 	%f89, %f1, %f121;
	fma.rn.f32 	%f32, %f2, %f28, %f89;
	setp.lt.s32 	%p28, %r35, %r3;
	@%p28 bra 	$L__BB0_47;
	st.global.f32 	[%rd7+24], %f32;
$L__BB0_47:
	ld.global.nc.f32 	%f122, [%rd5+28];
	add.s32 	%r36, %r35, 1;
	setp.lt.s32 	%p29, %r36, %r20;
	@%p29 bra 	$L__BB0_49;
	ld.global.nc.f32 	%f90, [%rd6+28];
	add.f32 	%f91, %f122, %f122;
	sub.f32 	%f122, %f91, %f90;
$L__BB0_49:
	mul.f32 	%f92, %f1, %f122;
	fma.rn.f32 	%f128, %f2, %f32, %f92;
	setp.lt.s32 	%p30, %r36, %r3;
	@%p30 bra 	$L__BB0_51;
	st.global.f32 	[%rd7+28], %f128;
$L__BB0_51:
	add.s32 	%r95, %r95, 8;
	add.s32 	%r94, %r94, 8;
	add.s32 	%r93, %r93, 8;
	add.s32 	%r92, %r92, 8;
	setp.ne.s32 	%p31, %r94, 0;
	@%p31 bra 	$L__BB0_19;
	add.s32 	%r97, %r95, 1;
$L__BB0_53:
	setp.eq.s32 	%p32, %r22, 0;
	@%p32 bra 	$L__BB0_88;
	and.b32  	%r43, %r21, 3;
	setp.lt.u32 	%p33, %r22, 4;
	@%p33 bra 	$L__BB0_72;
	cvt.s64.s32 	%rd8, %r97;
	mul.wide.s32 	%rd46, %r97, 4;
	add.s64 	%rd9, %rd2, %rd46;
	ld.global.nc.f32 	%f124, [%rd9];
	setp.lt.s32 	%p34, %r97, %r20;
	sub.s32 	%r80, %r97, %r2;
	mul.wide.s32 	%rd47, %r80, 4;
	add.s64 	%rd10, %rd2, %rd47;
	@%p34 bra 	$L__BB0_57;
	ld.global.nc.f32 	%f93, [%rd10];
	add.f32 	%f94, %f124, %f124;
	sub.f32 	%f124, %f94, %f93;
$L__BB0_57:
	mul.f32 	%f95, %f1, %f124;
	fma.rn.f32 	%f41, %f2, %f128, %f95;
	setp.lt.s32 	%p35, %r97, %r3;
	@%p35 bra 	$L__BB0_59;
	add.s32 	%r81, %r97, %r4;
	mul.wide.s32 	%rd48, %r81, 4;
	add.s64 	%rd49, %rd1, %rd48;
	st.global.f32 	[%rd49], %f41;
$L__BB0_59:
	add.s32 	%r44, %r97, 1;
	ld.global.nc.f32 	%f125, [%rd9+4];
	setp.lt.s32 	%p36, %r44, %r20;
	@%p36 bra 	$L__BB0_61;
	ld.global.nc.f32 	%f96, [%rd10+4];
	add.f32 	%f97, %f125, %f125;
	sub.f32 	%f125, %f97, %f96;
$L__BB0_61:
	mul.f32 	%f98, %f1, %f125;
	fma.rn.f32 	%f45, %f2, %f41, %f98;
	setp.lt.s32 	%p37, %r44, %r3;
	cvt.s64.s32 	%rd50, %r4;
	add.s64 	%rd51, %rd8, %rd50;
	shl.b64 	%rd52, %rd51, 2;
	add.s64 	%rd11, %rd1, %rd52;
	@%p37 bra 	$L__BB0_63;
	st.global.f32 	[%rd11+4], %f45;
$L__BB0_63:
	add.s32 	%r45, %r97, 2;
	ld.global.nc.f32 	%f126, [%rd9+8];
	setp.lt.s32 	%p38, %r45, %r20;
	@%p38 bra 	$L__BB0_65;
	ld.global.nc.f32 	%f99, [%rd10+8];
	add.f32 	%f100, %f126, %f126;
	sub.f32 	%f126, %f100, %f99;
$L__BB0_65:
	mul.f32 	%f101, %f1, %f126;
	fma.rn.f32 	%f49, %f2, %f45, %f101;
	setp.lt.s32 	%p39, %r45, %r3;
	@%p39 bra 	$L__BB0_67;
	st.global.f32 	[%rd11+8], %f49;
$L__BB0_67:
	add.s32 	%r46, %r97, 3;
	ld.global.nc.f32 	%f127, [%rd9+12];
	setp.lt.s32 	%p40, %r46, %r20;
	@%p40 bra 	$L__BB0_69;
	ld.global.nc.f32 	%f102, [%rd10+12];
	add.f32 	%f103, %f127, %f127;
	sub.f32 	%f127, %f103, %f102;
$L__BB0_69:
	mul.f32 	%f104, %f1, %f127;
	fma.rn.f32 	%f128, %f2, %f49, %f104;
	setp.lt.s32 	%p41, %r46, %r3;
	@%p41 bra 	$L__BB0_71;
	st.global.f32 	[%rd11+12], %f128;
$L__BB0_71:
	add.s32 	%r97, %r97, 4;
$L__BB0_72:
	setp.eq.s32 	%p42, %r43, 0;
	@%p42 bra 	$L__BB0_88;
	setp.eq.s32 	%p43, %r43, 1;
	@%p43 bra 	$L__BB0_83;
	cvt.s64.s32 	%rd12, %r97;
	mul.wide.s32 	%rd53, %r97, 4;
	add.s64 	%rd13, %rd2, %rd53;
	ld.global.nc.f32 	%f129, [%rd13];
	setp.lt.s32 	%p44, %r97, %r20;
	sub.s32 	%r82, %r97, %r2;
	mul.wide.s32 	%rd54, %r82, 4;
	add.s64 	%rd14, %rd2, %rd54;
	@%p44 bra 	$L__BB0_76;
	ld.global.nc.f32 	%f105, [%rd14];
	add.f32 	%f106, %f129, %f129;
	sub.f32 	%f129, %f106, %f105;
$L__BB0_76:
	mul.f32 	%f107, %f1, %f129;
	fma.rn.f32 	%f58, %f2, %f128, %f107;
	setp.lt.s32 	%p45, %r97, %r3;
	@%p45 bra 	$L__BB0_78;
	add.s32 	%r83, %r97, %r4;
	mul.wide.s32 	%rd55, %r83, 4;
	add.s64 	%rd56, %rd1, %rd55;
	st.global.f32 	[%rd56], %f58;
$L__BB0_78:
	add.s32 	%r49, %r97, 1;
	ld.global.nc.f32 	%f130, [%rd13+4];
	setp.lt.s32 	%p46, %r49, %r20;
	@%p46 bra 	$L__BB0_80;
	ld.global.nc.f32 	%f108, [%rd14+4];
	add.f32 	%f109, %f130, %f130;
	sub.f32 	%f130, %f109, %f108;
$L__BB0_80:
	mul.f32 	%f110, %f1, %f130;
	fma.rn.f32 	%f128, %f2, %f58, %f110;
	setp.lt.s32 	%p47, %r49, %r3;
	@%p47 bra 	$L__BB0_82;
	cvt.s64.s32 	%rd57, %r4;
	add.s64 	%rd58, %rd12, %rd57;
	shl.b64 	%rd59, %rd58, 2;
	add.s64 	%rd60, %rd1, %rd59;
	st.global.f32 	[%rd60+4], %f128;
$L__BB0_82:
	add.s32 	%r97, %r97, 2;
$L__BB0_83:
	and.b32  	%r84, %r21, 1;
	setp.eq.b32 	%p48, %r84, 1;
	not.pred 	%p49, %p48;
	@%p49 bra 	$L__BB0_88;
	mul.wide.s32 	%rd61, %r97, 4;
	add.s64 	%rd62, %rd2, %rd61;
	ld.global.nc.f32 	%f132, [%rd62];
	setp.lt.s32 	%p50, %r97, %r20;
	@%p50 bra 	$L__BB0_86;
	sub.s32 	%r85, %r97, %r2;
	mul.wide.s32 	%rd63, %r85, 4;
	add.s64 	%rd64, %rd2, %rd63;
	ld.global.nc.f32 	%f111, [%rd64];
	add.f32 	%f112, %f132, %f132;
	sub.f32 	%f132, %f112, %f111;
$L__BB0_86:
	mul.f32 	%f113, %f1, %f132;
	fma.rn.f32 	%f67, %f2, %f128, %f113;
	setp.lt.s32 	%p51, %r97, %r3;
	@%p51 bra 	$L__BB0_88;
	add.s32 	%r86, %r97, %r4;
	mul.wide.s32 	%rd65, %r86, 4;
	add.s64 	%rd66, %rd1, %rd65;
	st.global.f32 	[%rd66], %f67;
$L__BB0_88:
	ret;

}
	// .globl	zlema_many_series_one_param_f32
.visible .entry zlema_many_series_one_param_f32(
	.param .u64 .ptr .align 1 zlema_many_series_one_param_f32_param_0,
	.param .u64 .ptr .align 1 zlema_many_series_one_param_f32_param_1,
	.param .u32 zlema_many_series_one_param_f32_param_2,
	.param .u32 zlema_many_series_one_param_f32_param_3,
	.param .u32 zlema_many_series_one_param_f32_param_4,
	.param .f32 zlema_many_series_one_param_f32_param_5,
	.param .u64 .ptr .align 1 zlema_many_series_one_param_f32_param_6
)
{
	.reg .pred 	%p<29>;
	.reg .b32 	%r<119>;
	.reg .b32 	%f<51>;
	.reg .b64 	%rd<76>;

	ld.param.u64 	%rd15, [zlema_many_series_one_param_f32_param_0];
	ld.param.u64 	%rd14, [zlema_many_series_one_param_f32_param_1];
	ld.param.u32 	%r67, [zlema_many_series_one_param_f32_param_2];
	ld.param.u32 	%r68, [zlema_many_series_one_param_f32_param_3];
	ld.param.u32 	%r69, [zlema_many_series_one_param_f32_param_4];
	ld.param.f32 	%f26, [zlema_many_series_one_param_f32_param_5];
	ld.param.u64 	%rd16, [zlema_many_series_one_param_f32_param_6];
	cvta.to.global.u64 	%rd1, %rd16;
	cvta.to.global.u64 	%rd2, %rd15;
	mov.u32 	%r70, %ctaid.x;
	mov.u32 	%r71, %ntid.x;
	mov.u32 	%r72, %tid.x;
	mad.lo.s32 	%r1, %r70, %r71, %r72;
	setp.ge.s32 	%p1, %r1, %r67;
	@%p1 bra 	$L__BB1_45;
	min.s32 	%r73, %r67, %r69;
	min.s32 	%r74, %r68, %r73;
	setp.lt.s32 	%p2, %r74, 1;
	@%p2 bra 	$L__BB1_45;
	cvta.to.global.u64 	%rd17, %rd14;
	mul.wide.s32 	%rd18, %r1, 4;
	add.s64 	%rd19, %rd17, %rd18;
	ld.global.nc.u32 	%r2, [%rd19];
	setp.ge.u32 	%p3, %r2, %r68;
	@%p3 bra 	$L__BB1_45;
	add.s32 	%r75, %r69, -1;
	shr.u32 	%r3, %r75, 1;
	mov.f32 	%f27, 0f3F800000;
	sub.f32 	%f1, %f27, %f26;
	add.s32 	%r4, %r75, %r2;
	setp.lt.s32 	%p4, %r4, 1;
	@%p4 bra 	$L__BB1_15;
	min.u32 	%r5, %r4, %r68;
	setp.lt.u32 	%p5, %r5, 8;
	mov.b32 	%r103, 0;
	@%p5 bra 	$L__BB1_7;
	and.b32  	%r77, %r5, 2147483640;
	neg.s32 	%r101, %r77;
	mul.wide.u32 	%rd20, %r67, 4;
	add.s64 	%rd3, %rd1, %rd20;
	shl.b32 	%r7, %r67, 3;
	mul.wide.u32 	%rd21, %r67, 8;
	add.s64 	%rd4, %rd1, %rd21;
	mul.wide.u32 	%rd22, %r67, 12;
	add.s64 	%rd5, %rd1, %rd22;
	mul.wide.u32 	%rd23, %r67, 16;
	add.s64 	%rd6, %rd1, %rd23;
	mul.wide.u32 	%rd24, %r67, 20;
	add.s64 	%rd7, %rd1, %rd24;
	mul.wide.u32 	%rd25, %r67, 24;
	add.s64 	%rd8, %rd1, %rd25;
	mul.wide.u32 	%rd26, %r67, 28;
	add.s64 	%rd9, %rd1, %rd26;
	mov.u32 	%r100, %r1;
$L__BB1_6:
	.pragma "nounroll";
	and.b32  	%r103, %r5, 2147483640;
	mul.wide.s32 	%rd27, %r100, 4;
	add.s64 	%rd28, %rd3, %rd27;
	add.s64 	%rd29, %rd4, %rd27;
	add.s64 	%rd30, %rd5, %rd27;
	add.s64 	%rd31, %rd6, %rd27;
	add.s64 	%rd32, %rd7, %rd27;
	add.s64 	%rd33, %rd8, %rd27;
	add.s64 	%rd34, %rd9, %rd27;
	add.s64 	%rd35, %rd1, %rd27;
	mov.b32 	%r78, 2147483647;
	st.global.u32 	[%rd35], %r78;
	st.global.u32 	[%rd28], %r78;
	st.global.u32 	[%rd29], %r78;
	st.global.u32 	[%rd30], %r78;
	st.global.u32 	[%rd31], %r78;
	st.global.u32 	[%rd32], %r78;
	st.global.u32 	[%rd33], %r78;
	st.global.u32 	[%rd34], %r78;
	add.s32 	%r101, %r101, 8;
	add.s32 	%r100, %r100, %r7;
	setp.ne.s32 	%p6, %r101, 0;
	@%p6 bra 	$L__BB1_6;
$L__BB1_7:
	and.b32  	%r14, %r5, 7;
	setp.eq.s32 	%p7, %r14, 0;
	@%p7 bra 	$L__BB1_15;
	and.b32  	%r15, %r5, 3;
	setp.lt.u32 	%p8, %r14, 4;
	@%p8 bra 	$L__BB1_10;
	mad.lo.s32 	%r79, %r103, %r67, %r1;
	mul.wide.s32 	%rd36, %r79, 4;
	add.s64 	%rd37, %rd1, %rd36;
	mov.b32 	%r80, 2147483647;
	st.global.u32 	[%rd37], %r80;
	mul.wide.u32 	%rd38, %r67, 4;
	add.s64 	%rd39, %rd37, %rd38;
	st.global.u32 	[%rd39], %r80;
	add.s64 	%rd40, %rd39, %rd38;
	st.global.u32 	[%rd40], %r80;
	add.s64 	%rd41, %rd40, %rd38;
	st.global.u32 	[%rd41], %r80;
	add.s32 	%r103, %r103, 4;
$L__BB1_10:
	setp.eq.s32 	%p9, %r15, 0;
	@%p9 bra 	$L__BB1_15;
	setp.eq.s32 	%p10, %r15, 1;
	@%p10 bra 	$L__BB1_13;
	mad.lo.s32 	%r81, %r103, %r67, %r1;
	mul.wide.s32 	%rd42, %r81, 4;
	add.s64 	%rd43, %rd1, %rd42;
	mov.b32 	%r82, 2147483647;
	st.global.u32 	[%rd43], %r82;
	mul.wide.u32 	%rd44, %r67, 4;
	add.s64 	%rd45, %rd43, %rd44;
	st.global.u32 	[%rd45], %r82;
	add.s32 	%r103, %r103, 2;
$L__BB1_13:
	and.b32  	%r83, %r5, 1;
	setp.eq.b32 	%p11, %r83, 1;
	not.pred 	%p12, %p11;
	@%p12 bra 	$L__BB1_15;
	mad.lo.s32 	%r84, %r103, %r67, %r1;
	mul.wide.s32 	%rd46, %r84, 4;
	add.s64 	%rd47, %rd1, %rd46;
	mov.b32 	%r85, 2147483647;
	st.global.u32 	[%rd47], %r85;
$L__BB1_15:
	mad.lo.s32 	%r20, %r2, %r67, %r1;
	mul.wide.s32 	%rd48, %r20, 4;
	add.s64 	%rd49, %rd2, %rd48;
	ld.global.nc.f32 	%f43, [%rd49];
	setp.gt.s32 	%p13, %r4, %r2;
	@%p13 bra 	$L__BB1_17;
	add.s64 	%rd51, %rd1, %rd48;
	st.global.f32 	[%rd51], %f43;
$L__BB1_17:
	add.s32 	%r118, %r2, 1;
	setp.ge.u32 	%p14, %r118, %r68;
	@%p14 bra 	$L__BB1_45;
	add.s32 	%r22, %r2, %r3;
	not.b32 	%r86, %r2;
	add.s32 	%r87, %r68, %r86;
	and.b32  	%r23, %r87, 3;
	setp.eq.s32 	%p15, %r23, 0;
	@%p15 bra 	$L__BB1_26;
	neg.s32 	%r108, %r23;
	sub.s32 	%r88, %r118, %r3;
	mad.lo.s32 	%r106, %r67, %r88, %r1;
	mad.lo.s32 	%r105, %r67, %r118, %r1;
	mov.u32 	%r107, %r2;
$L__BB1_20:
	.pragma "nounroll";
	add.s32 	%r107, %r107, 1;
	mul.wide.s32 	%rd52, %r105, 4;
	add.s64 	%rd53, %rd2, %rd52;
	ld.global.nc.f32 	%f44, [%rd53];
	setp.lt.s32 	%p16, %r107, %r22;
	@%p16 bra 	$L__BB1_22;
	mul.wide.s32 	%rd54, %r106, 4;
	add.s64 	%rd55, %rd2, %rd54;
	ld.global.nc.f32 	%f28, [%rd55];
	add.f32 	%f29, %f44, %f44;
	sub.f32 	%f44, %f29, %f28;
$L__BB1_22:
	mul.f32 	%f30, %f26, %f44;
	fma.rn.f32 	%f43, %f1, %f43, %f30;
	setp.lt.s32 	%p17, %r107, %r4;
	@%p17 bra 	$L__BB1_24;
	add.s64 	%rd57, %rd1, %rd52;
	st.global.f32 	[%rd57], %f43;
$L__BB1_24:
	add.s32 	%r108, %r108, 1;
	setp.ne.s32 	%p18, %r108, 0;
	add.s32 	%r106, %r106, %r67;
	add.s32 	%r105, %r105, %r67;
	@%p18 bra 	$L__BB1_20;
	add.s32 	%r118, %r107, 1;
$L__BB1_26:
	sub.s32 	%r89, %r68, %r2;
	add.s32 	%r90, %r89, -2;
	setp.lt.u32 	%p19, %r90, 3;
	@%p19 bra 	$L__BB1_45;
	add.s32 	%r91, %r118, 3;
	sub.s32 	%r92, %r91, %r3;
	mad.lo.s32 	%r117, %r67, %r92, %r1;
	shl.b32 	%r38, %r67, 2;
	add.s32 	%r93, %r118, 2;
	sub.s32 	%r94, %r93, %r3;
	mad.lo.s32 	%r116, %r67, %r94, %r1;
	sub.s32 	%r95, %r118, %r3;
	mul.lo.s32 	%r96, %r67, %r95;
	add.s32 	%r97, %r96, %r67;
	add.s32 	%r115, %r1, %r97;
	mul.lo.s32 	%r98, %r118, %r67;
	add.s32 	%r99, %r98, %r67;
	add.s32 	%r114, %r1, %r99;
	mad.lo.s32 	%r113, %r67, %r93, %r1;
	mad.lo.s32 	%r112, %r67, %r91, %r1;
	add.s32 	%r111, %r1, %r98;
	add.s32 	%r110, %r1, %r96;
	mul.wide.u32 	%rd11, %r67, 4;
$L__BB1_28:
	mul.wide.s32 	%rd58, %r111, 4;
	add.s64 	%rd10, %rd2, %rd58;
	ld.global.nc.f32 	%f47, [%rd10];
	setp.lt.s32 	%p20, %r118, %r22;
	@%p20 bra 	$L__BB1_30;
	mul.wide.s32 	%rd59, %r110, 4;
	add.s64 	%rd60, %rd2, %rd59;
	ld.global.nc.f32 	%f31, [%rd60];
	add.f32 	%f32, %f47, %f47;
	sub.f32 	%f47, %f32, %f31;
$L__BB1_30:
	mul.f32 	%f33, %f26, %f47;
	fma.rn.f32 	%f13, %f1, %f43, %f33;
	setp.lt.s32 	%p21, %r118, %r4;
	@%p21 bra 	$L__BB1_32;
	add.s64 	%rd62, %rd1, %rd58;
	st.global.f32 	[%rd62], %f13;
$L__BB1_32:
	add.s64 	%rd12, %rd10, %rd11;
	ld.global.nc.f32 	%f48, [%rd12];
	add.s32 	%r55, %r118, 1;
	setp.lt.s32 	%p22, %r55, %r22;
	@%p22 bra 	$L__BB1_34;
	mul.wide.s32 	%rd63, %r115, 4;
	add.s64 	%rd64, %rd2, %rd63;
	ld.global.nc.f32 	%f34, [%rd64];
	add.f32 	%f35, %f48, %f48;
	sub.f32 	%f48, %f35, %f34;
$L__BB1_34:
	mul.f32 	%f36, %f26, %f48;
	fma.rn.f32 	%f17, %f1, %f13, %f36;
	setp.lt.s32 	%p23, %r55, %r4;
	@%p23 bra 	$L__BB1_36;
	mul.wide.s32 	%rd65, %r114, 4;
	add.s64 	%rd66, %rd1, %rd65;
	st.global.f32 	[%rd66], %f17;
$L__BB1_36:
	add.s64 	%rd13, %rd12, %rd11;
	ld.global.nc.f32 	%f49, [%rd13];
	add.s32 	%r56, %r55, 1;
	setp.lt.s32 	%p24, %r56, %r22;
	@%p24 bra 	$L__BB1_38;
	mul.wide.s32 	%rd67, %r116, 4;
	add.s64 	%rd68, %rd2, %rd67;
	ld.global.nc.f32 	%f37, [%rd68];
	add.f32 	%f38, %f49, %f49;
	sub.f32 	%f49, %f38, %f37;
$L__BB1_38:
	mul.f32 	%f39, %f26, %f49;
	fma.rn.f32 	%f21, %f1, %f17, %f39;
	setp.lt.s32 	%p25, %r56, %r4;
	@%p25 bra 	$L__BB1_40;
	mul.wide.s32 	%rd69, %r113, 4;
	add.s64 	%rd70, %rd1, %rd69;
	st.global.f32 	[%rd70], %f21;
$L__BB1_40:
	add.s64 	%rd71, %rd13, %rd11;
	ld.global.nc.f32 	%f50, [%rd71];
	add.s32 	%r57, %r56, 1;
	setp.lt.s32 	%p26, %r57, %r22;
	@%p26 bra 	$L__BB1_42;
	mul.wide.s32 	%rd72, %r117, 4;
	add.s64 	%rd73, %rd2, %rd72;
	ld.global.nc.f32 	%f40, [%rd73];
	add.f32 	%f41, %f50, %f50;
	sub.f32 	%f50, %f41, %f40;
$L__BB1_42:
	mul.f32 	%f42, %f26, %f50;
	fma.rn.f32 	%f43, %f1, %f21, %f42;
	setp.lt.s32 	%p27, %r57, %r4;
	@%p27 bra 	$L__BB1_44;
	mul.wide.s32 	%rd74, %r112, 4;
	add.s64 	%rd75, %rd1, %rd74;
	st.global.f32 	[%rd75], %f43;
$L__BB1_44:
	add.s32 	%r117, %r117, %r38;
	add.s32 	%r116, %r116, %r38;
	add.s32 	%r115, %r115, %r38;
	add.s32 	%r114, %r114, %r38;
	add.s32 	%r113, %r113, %r38;
	add.s32 	%r112, %r112, %r38;
	add.s32 	%r111, %r111, %r38;
	add.s32 	%r110, %r110, %r38;
	add.s32 	%r118, %r57, 1;
	setp.ne.s32 	%p28, %r118, %r68;
	@%p28 bra 	$L__BB1_28;
$L__BB1_45:
	ret;

}


// ===== COMPILED SASS (sm_100) =====

	.target	sm_100

	.elftype	@"ET_EXEC"


//--------------------- .note.nv.tkinfo           --------------------------
	.section	.note.nv.tkinfo,"",@"SHT_NOTE"
	.sectionflags	@"SHF_NOTE_NV_TKINFO"
	.tkinfo
        /*0018*/ 	.word	0x00000002
        /*0030*/ 	.string	""
        /*0030*/ 	.string	"ptxas"
        /*0030*/ 	.string	"Cuda compilation tools, release 13.0, V13.0.88"
        /*0030*/ 	.string	"Build cuda_13.0.r13.0/compiler.36424714_0"
        /*0030*/ 	.string	"-arch sm_100 -m 64 "



//--------------------- .note.nv.cuinfo           --------------------------
	.section	.note.nv.cuinfo,"",@"SHT_NOTE"
	.sectionflags	@"SHF_NOTE_NV_CUINFO"
        /*0018*/ 	.short	0x0002
        /*001a*/ 	.short	0x0064
        /*001c*/ 	.short	0x0082
	.zero		2


//--------------------- .nv.info                  --------------------------
	.section	.nv.info,"",@"SHT_CUDA_INFO"
	.align	4


	//----- nvinfo : EIATTR_REGCOUNT
	.align		4
        /*0000*/ 	.byte	0x04, 0x2f
        /*0002*/ 	.short	(.L_1 - .L_0)
	.align		4
.L_0:
        /*0004*/ 	.word	index@(zlema_batch_f32)
        /*0008*/ 	.word	0x00000020


	//----- nvinfo : EIATTR_FRAME_SIZE
	.align		4
.L_1:
        /*000c*/ 	.byte	0x04, 0x11
        /*000e*/ 	.short	(.L_3 - .L_2)
	.align		4
.L_2:
        /*0010*/ 	.word	index@(zlema_batch_f32)
        /*0014*/ 	.word	0x00000000


	//----- nvinfo : EIATTR_REGCOUNT
	.align		4
.L_3:
        /*0018*/ 	.byte	0x04, 0x2f
        /*001a*/ 	.short	(.L_5 - .L_4)
	.align		4
.L_4:
        /*001c*/ 	.word	index@(zlema_many_series_one_param_f32)
        /*0020*/ 	.word	0x00000020


	//----- nvinfo : EIATTR_FRAME_SIZE
	.align		4
.L_5:
        /*0024*/ 	.byte	0x04, 0x11
        /*0026*/ 	.short	(.L_7 - .L_6)
	.align		4
.L_6:
        /*0028*/ 	.word	index@(zlema_many_series_one_param_f32)
        /*002c*/ 	.word	0x00000000


	//----- nvinfo : EIATTR_MIN_STACK_SIZE
	.align		4
.L_7:
        /*0030*/ 	.byte	0x04, 0x12
        /*0032*/ 	.short	(.L_9 - .L_8)
	.align		4
.L_8:
        /*0034*/ 	.word	index@(zlema_many_series_one_param_f32)
        /*0038*/ 	.word	0x00000000


	//----- nvinfo : EIATTR_MIN_STACK_SIZE
	.align		4
.L_9:
        /*003c*/ 	.byte	0x04, 0x12
        /*003e*/ 	.short	(.L_11 - .L_10)
	.align		4
.L_10:
        /*0040*/ 	.word	index@(zlema_batch_f32)
        /*0044*/ 	.word	0x00000000
.L_11:


//--------------------- .nv.compat                --------------------------
	.section	.nv.compat,"",@"SHT_CUDA_COMPAT_INFO"
	.align	4
        /*0000*/ 	.byte	0x02, 0x09, 0x00, 0x00, 0x02, 0x02, 0x01, 0x00, 0x02, 0x05, 0x05, 0x00, 0x03, 0x07, 0x01, 0x01
        /*0010*/ 	.byte	0x02, 0x03, 0x00, 0x00, 0x02, 0x06, 0x01, 0x00, 0x04, 0x0b, 0x08, 0x00, 0x09, 0x00, 0x00, 0x00
        /*0020*/ 	.byte	0x00, 0x00, 0x00, 0x00


//--------------------- .nv.info.zlema_many_series_one_param_f32 --------------------------
	.section	.nv.info.zlema_many_series_one_param_f32,"",@"SHT_CUDA_INFO"
	.sectionflags	@""
	.align	4


	//----- nvinfo : EIATTR_CUDA_API_VERSION
	.align		4
        /*0000*/ 	.byte	0x04, 0x37
        /*0002*/ 	.short	(.L_13 - .L_12)
.L_12:
        /*0004*/ 	.word	0x00000082


	//----- nvinfo : EIATTR_KPARAM_INFO
	.align		4
.L_13:
        /*0008*/ 	.byte	0x04, 0x17
        /*000a*/ 	.short	(.L_15 - .L_14)
.L_14:
        /*000c*/ 	.word	0x00000000
        /*0010*/ 	.short	0x0006
        /*0012*/ 	.short	0x0020
        /*0014*/ 	.byte	0x00, 0xf5, 0x21, 0x00


	//----- nvinfo : EIATTR_KPARAM_INFO
	.align		4
.L_15:
        /*0018*/ 	.byte	0x04, 0x17
        /*001a*/ 	.short	(.L_17 - .L_16)
.L_16:
        /*001c*/ 	.word	0x00000000
        /*0020*/ 	.short	0x0005
        /*0022*/ 	.short	0x001c
        /*0024*/ 	.byte	0x00, 0xf0, 0x11, 0x00


	//----- nvinfo : EIATTR_KPARAM_INFO
	.align		4
.L_17:
        /*0028*/ 	.byte	0x04, 0x17
        /*002a*/ 	.short	(.L_19 - .L_18)
.L_18:
        /*002c*/ 	.word	0x00000000
        /*0030*/ 	.short	0x0004
        /*0032*/ 	.short	0x0018
        /*0034*/ 	.byte	0x00, 0xf0, 0x11, 0x00


	//----- nvinfo : EIATTR_KPARAM_INFO
	.align		4
.L_19:
        /*0038*/ 	.byte	0x04, 0x17
        /*003a*/ 	.short	(.L_21 - .L_20)
.L_20:
        /*003c*/ 	.word	0x00000000
        /*0040*/ 	.short	0x0003
        /*0042*/ 	.short	0x0014
        /*0044*/ 	.byte	0x00, 0xf0, 0x11, 0x00


	//----- nvinfo : EIATTR_KPARAM_INFO
	.align		4
.L_21:
        /*0048*/ 	.byte	0x04, 0x17
        /*004a*/ 	.short	(.L_23 - .L_22)
.L_22:
        /*004c*/ 	.word	0x00000000
        /*0050*/ 	.short	0x0002
        /*0052*/ 	.short	0x0010
        /*0054*/ 	.byte	0x00, 0xf0, 0x11, 0x00


	//----- nvinfo : EIATTR_KPARAM_INFO
	.align		4
.L_23:
        /*0058*/ 	.byte	0x04, 0x17
        /*005a*/ 	.short	(.L_25 - .L_24)
.L_24:
        /*005c*/ 	.word	0x00000000
        /*0060*/ 	.short	0x0001
        /*0062*/ 	.short	0x0008
        /*0064*/ 	.byte	0x00, 0xf5, 0x21, 0x00


	//----- nvinfo : EIATTR_KPARAM_INFO
	.align		4
.L_25:
        /*0068*/ 	.byte	0x04, 0x17
        /*006a*/ 	.short	(.L_27 - .L_26)
.L_26:
        /*006c*/ 	.word	0x00000000
        /*0070*/ 	.short	0x0000
        /*0072*/ 	.short	0x0000
        /*0074*/ 	.byte	0x00, 0xf5, 0x21, 0x00


	//----- nvinfo : EIATTR_SPARSE_MMA_MASK
	.align		4
.L_27:
        /*0078*/ 	.byte	0x03, 0x50
        /*007a*/ 	.short	0x0000


	//----- nvinfo : EIATTR_MAXREG_COUNT
	.align		4
        /*007c*/ 	.byte	0x03, 0x1b
        /*007e*/ 	.short	0x00ff


	//----- nvinfo : EIATTR_MERCURY_ISA_VERSION
	.align		4
        /*0080*/ 	.byte	0x03, 0x5f
        /*0082*/ 	.short	0x0101


	//----- nvinfo : EIATTR_VRC_CTA_INIT_COUNT
	.align		4
        /*0084*/ 	.byte	0x02, 0x4a
	.zero		1
	.zero		1


	//----- nvinfo : EIATTR_EXIT_INSTR_OFFSETS
	.align		4
        /*0088*/ 	.byte	0x04, 0x1c
        /*008a*/ 	.short	(.L_29 - .L_28)


	//   ....[0]....
.L_28:
        /*008c*/ 	.word	0x00000080


	//   ....[1]....
        /*0090*/ 	.word	0x000000d0


	//   ....[2]....
        /*0094*/ 	.word	0x00000130


	//   ....[3]....
        /*0098*/ 	.word	0x00000760


	//   ....[4]....
        /*009c*/ 	.word	0x00000a50


	//   ....[5]....
        /*00a0*/ 	.word	0x00000fb0


	//----- nvinfo : EIATTR_CRS_STACK_SIZE
	.align		4
.L_29:
        /*00a4*/ 	.byte	0x04, 0x1e
        /*00a6*/ 	.short	(.L_31 - .L_30)
.L_30:
        /*00a8*/ 	.word	0x00000000


	//----- nvinfo : EIATTR_CBANK_PARAM_SIZE
	.align		4
.L_31:
        /*00ac*/ 	.byte	0x03, 0x19
        /*00ae*/ 	.short	0x0028


	//----- nvinfo : EIATTR_PARAM_CBANK
	.align		4
        /*00b0*/ 	.byte	0x04, 0x0a
        /*00b2*/ 	.short	(.L_33 - .L_32)
	.align		4
.L_32:
        /*00b4*/ 	.word	index@(.nv.constant0.zlema_many_series_one_param_f32)
        /*00b8*/ 	.short	0x0380
        /*00ba*/ 	.short	0x0028


	//----- nvinfo : EIATTR_SW_WAR
	.align		4
.L_33:
        /*00bc*/ 	.byte	0x04, 0x36
        /*00be*/ 	.short	(.L_35 - .L_34)
.L_34:
        /*00c0*/ 	.word	0x00000008
.L_35:


//--------------------- .nv.info.zlema_batch_f32  --------------------------
	.section	.nv.info.zlema_batch_f32,"",@"SHT_CUDA_INFO"
	.sectionflags	@""
	.align	4


	//----- nvinfo : EIATTR_CUDA_API_VERSION
	.align		4
        /*0000*/ 	.byte	0x04, 0x37
        /*0002*/ 	.short	(.L_37 - .L_36)
.L_36:
        /*0004*/ 	.word	0x00000082


	//----- nvinfo : EIATTR_KPARAM_INFO
	.align		4
.L_37:
        /*0008*/ 	.byte	0x04, 0x17
        /*000a*/ 	.short	(.L_39 - .L_38)
.L_38:
        /*000c*/ 	.word	0x00000000
        /*0010*/ 	.short	0x0007
        /*0012*/ 	.short	0x0030
        /*0014*/ 	.byte	0x00, 0xf5, 0x21, 0x00


	//----- nvinfo : EIATTR_KPARAM_INFO
	.align		4
.L_39:
        /*0018*/ 	.byte	0x04, 0x17
        /*001a*/ 	.short	(.L_41 - .L_40)
.L_40:
        /*001c*/ 	.word	0x00000000
        /*0020*/ 	.short	0x0006
        /*0022*/ 	.short	0x0028
        /*0024*/ 	.byte	0x00, 0xf0, 0x11, 0x00


	//----- nvinfo : EIATTR_KPARAM_INFO
	.align		4
.L_41:
        /*0028*/ 	.byte	0x04, 0x17
        /*002a*/ 	.short	(.L_43 - .L_42)
.L_42:
        /*002c*/ 	.word	0x00000000
        /*0030*/ 	.short	0x0005
        /*0032*/ 	.short	0x0024
        /*0034*/ 	.byte	0x00, 0xf0, 0x11, 0x00


	//----- nvinfo : EIATTR_KPARAM_INFO
	.align		4
.L_43:
        /*0038*/ 	.byte	0x04, 0x17
        /*003a*/ 	.short	(.L_45 - .L_44)
.L_44:
        /*003c*/ 	.word	0x00000000
        /*0040*/ 	.short	0x0004
        /*0042*/ 	.short	0x0020
        /*0044*/ 	.byte	0x00, 0xf0, 0x11, 0x00


	//----- nvinfo : EIATTR_KPARAM_INFO
	.align		4
.L_45:
        /*0048*/ 	.byte	0x04, 0x17
        /*004a*/ 	.short	(.L_47 - .L_46)
.L_46:
        /*004c*/ 	.word	0x00000000
        /*0050*/ 	.short	0x0003
        /*0052*/ 	.short	0x0018
        /*0054*/ 	.byte	0x00, 0xf5, 0x21, 0x00


	//----- nvinfo : EIATTR_KPARAM_INFO
	.align		4
.L_47:
        /*0058*/ 	.byte	0x04, 0x17
        /*005a*/ 	.short	(.L_49 - .L_48)
.L_48:
        /*005c*/ 	.word	0x00000000
        /*0060*/ 	.short	0x0002
        /*0062*/ 	.short	0x0010
        /*0064*/ 	.byte	0x00, 0xf5, 0x21, 0x00


	//----- nvinfo : EIATTR_KPARAM_INFO
	.align		4
.L_49:
        /*0068*/ 	.byte	0x04, 0x17
        /*006a*/ 	.short	(.L_51 - .L_50)
.L_50:
        /*006c*/ 	.word	0x00000000
        /*0070*/ 	.short	0x0001
        /*0072*/ 	.short	0x0008
        /*0074*/ 	.byte	0x00, 0xf5, 0x21, 0x00


	//----- nvinfo : EIATTR_KPARAM_INFO
	.align		4
.L_51:
        /*0078*/ 	.byte	0x04, 0x17
        /*007a*/ 	.short	(.L_53 - .L_52)
.L_52:
        /*007c*/ 	.word	0x00000000
        /*0080*/ 	.short	0x0000
        /*0082*/ 	.short	0x0000
        /*0084*/ 	.byte	0x00, 0xf5, 0x21, 0x00


	//----- nvinfo : EIATTR_SPARSE_MMA_MASK
	.align		4
.L_53:
        /*0088*/ 	.byte	0x03, 0x50
        /*008a*/ 	.short	0x0000


	//----- nvinfo : EIATTR_MAXREG_COUNT
	.align		4
        /*008c*/ 	.byte	0x03, 0x1b
        /*008e*/ 	.short	0x00ff


	//----- nvinfo : EIATTR_MERCURY_ISA_VERSION
	.align		4
        /*0090*/ 	.byte	0x03, 0x5f
        /*0092*/ 	.short	0x0101


	//----- nvinfo : EIATTR_VRC_CTA_INIT_COUNT
	.align		4
        /*0094*/ 	.byte	0x02, 0x4a
	.zero		1
	.zero		1


	//----- nvinfo : EIATTR_EXIT_INSTR_OFFSETS
	.align		4
        /*0098*/ 	.byte	0x04, 0x1c
        /*009a*/ 	.short	(.L_55 - .L_54)


	//   ....[0]....
.L_54:
        /*009c*/ 	.word	0x00000090


	//   ....[1]....
        /*00a0*/ 	.word	0x000005c0


	//   ....[2]....
        /*00a4*/ 	.word	0x00000670


	//   ....[3]....
        /*00a8*/ 	.word	0x00000d90


	//   ....[4]....
        /*00ac*/ 	.word	0x00001120


	//   ....[5]....
        /*00b0*/ 	.word	0x00001370


	//   ....[6]....
        /*00b4*/ 	.word	0x000013f0


	//   ....[7]....
        /*00b8*/ 	.word	0x00001480


	//----- nvinfo : EIATTR_CRS_STACK_SIZE
	.align		4
.L_55:
        /*00bc*/ 	.byte	0x04, 0x1e
        /*00be*/ 	.short	(.L_57 - .L_56)
.L_56:
        /*00c0*/ 	.word	0x00000000


	//----- nvinfo : EIATTR_CBANK_PARAM_SIZE
	.align		4
.L_57:
        /*00c4*/ 	.byte	0x03, 0x19
        /*00c6*/ 	.short	0x0038


	//----- nvinfo : EIATTR_PARAM_CBANK
	.align		4
        /*00c8*/ 	.byte	0x04, 0x0a
        /*00ca*/ 	.short	(.L_59 - .L_58)
	.align		4
.L_58:
        /*00cc*/ 	.word	index@(.nv.constant0.zlema_batch_f32)
        /*00d0*/ 	.short	0x0380
        /*00d2*/ 	.short	0x0038


	//----- nvinfo : EIATTR_SW_WAR
	.align		4
.L_59:
        /*00d4*/ 	.byte	0x04, 0x36
        /*00d6*/ 	.short	(.L_61 - .L_60)
.L_60:
        /*00d8*/ 	.word	0x00000008
.L_61:


//--------------------- .nv.callgraph             --------------------------
	.section	.nv.callgraph,"",@"SHT_CUDA_CALLGRAPH"
	.align	4
	.sectionentsize	8
	.align		4
        /*0000*/ 	.word	0x00000000
	.align		4
        /*0004*/ 	.word	0xffffffff
	.align		4
        /*0008*/ 	.word	0x00000000
	.align		4
        /*000c*/ 	.word	0xfffffffe
	.align		4
        /*0010*/ 	.word	0x00000000
	.align		4
        /*0014*/ 	.word	0xfffffffd
	.align		4
        /*0018*/ 	.word	0x00000000
	.align		4
        /*001c*/ 	.word	0xfffffffc


//--------------------- .text.zlema_many_series_one_param_f32 --------------------------
	.section	.text.zlema_many_series_one_param_f32,"ax",@progbits
	.align	128
        .global         zlema_many_series_one_param_f32
        .type           zlema_many_series_one_param_f32,@function
        .size           zlema_many_series_one_param_f32,(.L_x_26 - zlema_many_series_one_param_f32)
        .other          zlema_many_series_one_param_f32,@"STO_CUDA_ENTRY STV_DEFAULT"
zlema_many_series_one_param_f32:
.text.zlema_many_series_one_param_f32:
[----:B------:R-:W-:Y:S01]  /*0000*/  LDC R1, c[0x0][0x37c] ;  /* 0x0000df00ff017b82 */ /* 0x000fe20000000800 */
[----:B------:R-:W0:Y:S07]  /*0010*/  S2R R3, SR_TID.X ;  /* 0x0000000000037919 */ /* 0x000e2e0000002100 */
[----:B------:R-:W0:Y:S01]  /*0020*/  S2UR UR4, SR_CTAID.X ;  /* 0x00000000000479c3 */ /* 0x000e220000002500 */
[----:B------:R-:W1:Y:S07]  /*0030*/  LDCU UR5, c[0x0][0x390] ;  /* 0x00007200ff0577ac */ /* 0x000e6e0008000800 */
[----:B------:R-:W0:Y:S01]  /*0040*/  LDC R20, c[0x0][0x360] ;  /* 0x0000d800ff147b82 */ /* 0x000e220000000800 */
[----:B-1----:R-:W-:Y:S01]  /*0050*/  MOV R7, UR5 ;  /* 0x0000000500077c02 */ /* 0x002fe20008000f00 */
[----:B0-----:R-:W-:-:S05]  /*0060*/  IMAD R20, R20, UR4, R3 ;  /* 0x0000000414147c24 */ /* 0x001fca000f8e0203 */
[----:B------:R-:W-:-:S13]  /*0070*/  ISETP.GE.AND P0, PT, R20, R7, PT ;  /* 0x000000071400720c */ /* 0x000fda0003f06270 */
[----:B------:R-:W-:Y:S05]  /*0080*/  @P0 EXIT ;  /* 0x000000000000094d */ /* 0x000fea0003800000 */
[----:B------:R-:W0:Y:S01]  /*0090*/  LDC R0, c[0x0][0x398] ;  /* 0x0000e600ff007b82 */ /* 0x000e220000000800 */
[----:B------:R-:W0:Y:S02]  /*00a0*/  LDCU UR4, c[0x0][0x394] ;  /* 0x00007280ff0477ac */ /* 0x000e240008000800 */
[----:B0-----:R-:W-:-:S04]  /*00b0*/  VIMNMX3 R2, R7, UR4, R0, PT ;  /* 0x0000000407027c0f */ /* 0x001fc8000b800100 */
[----:B------:R-:W-:-:S13]  /*00c0*/  ISETP.GE.AND P0, PT, R2, 0x1, PT ;  /* 0x000000010200780c */ /* 0x000fda0003f06270 */
[----:B------:R-:W-:Y:S05]  /*00d0*/  @!P0 EXIT ;  /* 0x000000000000894d */ /* 0x000fea0003800000 */
[----:B------:R-:W0:Y:S01]  /*00e0*/  LDC.64 R2, c[0x0][0x388] ;  /* 0x0000e200ff027b82 */ /* 0x000e220000000a00 */
[----:B------:R-:W1:Y:S01]  /*00f0*/  LDCU.64 UR6, c[0x0][0x358] ;  /* 0x00006b00ff0677ac */ /* 0x000e620008000a00 */
[----:B0-----:R-:W-:-:S05]  /*0100*/  IMAD.WIDE R2, R20, 0x4, R2 ;  /* 0x0000000414027825 */ /* 0x001fca00078e0202 */
[----:B-1----:R-:W2:Y:S02]  /*0110*/  LDG.E.CONSTANT R5, desc[UR6][R2.64] ;  /* 0x0000000602057981 */ /* 0x002ea4000c1e9900 */
[----:B--2---:R-:W-:-:S13]  /*0120*/  ISETP.GE.U32.AND P0, PT, R5, UR4, PT ;  /* 0x0000000405007c0c */ /* 0x004fda000bf06070 */
[----:B------:R-:W-:Y:S05]  /*0130*/  @P0 EXIT ;  /* 0x000000000000094d */ /* 0x000fea0003800000 */
[----:B------:R-:W-:Y:S01]  /*0140*/  IADD3 R0, PT, PT, R5, -0x1, R0 ;  /* 0xffffffff05007810 */ /* 0x000fe20007ffe000 */
[----:B------:R-:W-:Y:S03]  /*0150*/  BSSY.RECONVERGENT B0, `(.L_x_0) ;  /* 0x0000055000007945 */ /* 0x000fe60003800200 */
[----:B------:R-:W-:-:S13]  /*0160*/  ISETP.GE.AND P0, PT, R0, 0x1, PT ;  /* 0x000000010000780c */ /* 0x000fda0003f06270 */
[----:B------:R-:W-:Y:S05]  /*0170*/  @!P0 BRA `(.L_x_1) ;  /* 0x0000000400488947 */ /* 0x000fea0003800000 */
[----:B------:R-:W-:Y:S01]  /*0180*/  VIMNMX.U32 R2, PT, PT, R0, UR4, PT ;  /* 0x0000000400027c48 */ /* 0x000fe2000bfe0000 */
[----:B------:R-:W-:Y:S01]  /*0190*/  BSSY.RECONVERGENT B1, `(.L_x_2) ;  /* 0x0000029000017945 */ /* 0x000fe20003800200 */
[----:B------:R-:W-:Y:S02]  /*01a0*/  HFMA2 R4, -RZ, RZ, 0, 0 ;  /* 0x00000000ff047431 */ /* 0x000fe400000001ff */
[----:B------:R-:W-:-:S13]  /*01b0*/  ISETP.GE.U32.AND P0, PT, R2, 0x8, PT ;  /* 0x000000080200780c */ /* 0x000fda0003f06070 */
[----:B------:R-:W-:Y:S05]  /*01c0*/  @!P0 BRA `(.L_x_3) ;  /* 0x0000000000948947 */ /* 0x000fea0003800000 */
[----:B------:R-:W0:Y:S01]  /*01d0*/  LDC.64 R8, c[0x0][0x3a0] ;  /* 0x0000e800ff087b82 */ /* 0x000e220000000a00 */
[----:B------:R-:W-:Y:S01]  /*01e0*/  LOP3.LUT R3, R2, 0x7ffffff8, RZ, 0xc0, !PT ;  /* 0x7ffffff802037812 */ /* 0x000fe200078ec0ff */
[----:B------:R-:W-:Y:S01]  /*01f0*/  BSSY.RECONVERGENT B2, `(.L_x_4) ;  /* 0x000001f000027945 */ /* 0x000fe20003800200 */
[----:B------:R-:W-:Y:S02]  /*0200*/  MOV R2, R20 ;  /* 0x0000001400027202 */ /* 0x000fe40000000f00 */
[----:B------:R-:W-:Y:S01]  /*0210*/  IADD3 R3, PT, PT, -R3, RZ, RZ ;  /* 0x000000ff03037210 */ /* 0x000fe20007ffe1ff */
[----:B0-----:R-:W-:-:S04]  /*0220*/  IMAD.WIDE.U32 R12, R7, 0x4, R8 ;  /* 0x00000004070c7825 */ /* 0x001fc800078e0008 */
[----:B------:R-:W-:-:S04]  /*0230*/  IMAD.WIDE.U32 R14, R7, 0x8, R8 ;  /* 0x00000008070e7825 */ /* 0x000fc800078e0008 */
[----:B------:R-:W-:-:S04]  /*0240*/  IMAD.WIDE.U32 R16, R7, 0xc, R8 ;  /* 0x0000000c07107825 */ /* 0x000fc800078e0008 */
[----:B------:R-:W-:-:S04]  /*0250*/  IMAD.WIDE.U32 R18, R7, 0x10, R8 ;  /* 0x0000001007127825 */ /* 0x000fc800078e0008 */
[----:B------:R-:W-:-:S04]  /*0260*/  IMAD.WIDE.U32 R22, R7, 0x14, R8 ;  /* 0x0000001407167825 */ /* 0x000fc800078e0008 */
[----:B------:R-:W-:-:S04]  /*0270*/  IMAD.WIDE.U32 R24, R7, 0x18, R8 ;  /* 0x0000001807187825 */ /* 0x000fc800078e0008 */
[----:B------:R-:W-:-:S07]  /*0280*/  IMAD.WIDE.U32 R10, R7, 0x1c, R8 ;  /* 0x0000001c070a7825 */ /* 0x000fce00078e0008 */
.L_x_5:
[----:B0-----:R-:W-:Y:S01]  /*0290*/  MOV R21, 0x7fffffff ;  /* 0x7fffffff00157802 */ /* 0x001fe20000000f00 */
[----:B------:R-:W-:Y:S01]  /*02a0*/  IMAD.WIDE R26, R2, 0x4, R8 ;  /* 0x00000004021a7825 */ /* 0x000fe200078e0208 */
[----:B------:R-:W-:-:S03]  /*02b0*/  IADD3 R3, PT, PT, R3, 0x8, RZ ;  /* 0x0000000803037810 */ /* 0x000fc60007ffe0ff */
[----:B------:R-:W-:Y:S01]  /*02c0*/  IMAD.WIDE R28, R2, 0x4, R12 ;  /* 0x00000004021c7825 */ /* 0x000fe200078e020c */
[----:B------:R0:W-:Y:S01]  /*02d0*/  STG.E desc[UR6][R26.64], R21 ;  /* 0x000000151a007986 */ /* 0x0001e2000c101906 */
[----:B------:R-:W-:-:S03]  /*02e0*/  ISETP.NE.AND P0, PT, R3, RZ, PT ;  /* 0x000000ff0300720c */ /* 0x000fc60003f05270 */
[----:B------:R1:W-:Y:S01]  /*02f0*/  STG.E desc[UR6][R28.64], R21 ;  /* 0x000000151c007986 */ /* 0x0003e2000c101906 */
[----:B0-----:R-:W-:-:S04]  /*0300*/  IMAD.WIDE R26, R2, 0x4, R14 ;  /* 0x00000004021a7825 */ /* 0x001fc800078e020e */
[C---:B-1----:R-:W-:Y:S01]  /*0310*/  IMAD.WIDE R28, R2.reuse, 0x4, R16 ;  /* 0x00000004021c7825 */ /* 0x042fe200078e0210 */
[----:B------:R0:W-:Y:S04]  /*0320*/  STG.E desc[UR6][R26.64], R21 ;  /* 0x000000151a007986 */ /* 0x0001e8000c101906 */
[----:B------:R1:W-:Y:S01]  /*0330*/  STG.E desc[UR6][R28.64], R21 ;  /* 0x000000151c007986 */ /* 0x0003e2000c101906 */
[----:B0-----:R-:W-:-:S04]  /*0340*/  IMAD.WIDE R26, R2, 0x4, R18 ;  /* 0x00000004021a7825 */ /* 0x001fc800078e0212 */
[C---:B-1----:R-:W-:Y:S01]  /*0350*/  IMAD.WIDE R28, R2.reuse, 0x4, R22 ;  /* 0x00000004021c7825 */ /* 0x042fe200078e0216 */
[----:B------:R0:W-:Y:S04]  /*0360*/  STG.E desc[UR6][R26.64], R21 ;  /* 0x000000151a007986 */ /* 0x0001e8000c101906 */
[----:B------:R1:W-:Y:S01]  /*0370*/  STG.E desc[UR6][R28.64], R21 ;  /* 0x000000151c007986 */ /* 0x0003e2000c101906 */
[----:B0-----:R-:W-:-:S04]  /*0380*/  IMAD.WIDE R26, R2, 0x4, R24 ;  /* 0x00000004021a7825 */ /* 0x001fc800078e0218 */
[----:B-1----:R-:W-:Y:S01]  /*0390*/  IMAD.WIDE R28, R2, 0x4, R10 ;  /* 0x00000004021c7825 */ /* 0x002fe200078e020a */
[----:B------:R0:W-:Y:S01]  /*03a0*/  STG.E desc[UR6][R26.64], R21 ;  /* 0x000000151a007986 */ /* 0x0001e2000c101906 */
[----:B------:R-:W-:-:S03]  /*03b0*/  LEA R2, R7, R2, 0x3 ;  /* 0x0000000207027211 */ /* 0x000fc600078e18ff */
[----:B------:R0:W-:Y:S01]  /*03c0*/  STG.E desc[UR6][R28.64], R21 ;  /* 0x000000151c007986 */ /* 0x0001e2000c101906 */
[----:B------:R-:W-:Y:S05]  /*03d0*/  @P0 BRA `(.L_x_5) ;  /* 0xfffffffc00ac0947 */ /* 0x000fea000383ffff */
[----:B------:R-:W-:Y:S05]  /*03e0*/  BSYNC.RECONVERGENT B2 ;  /* 0x0000000000027941 */ /* 0x000fea0003800200 */
.L_x_4:
[----:B------:R-:W1:Y:S02]  /*03f0*/  LDCU UR5, c[0x0][0x394] ;  /* 0x00007280ff0577ac */ /* 0x000e640008000800 */
[----:B-1----:R-:W-:-:S04]  /*0400*/  VIMNMX.U32 R4, PT, PT, R0, UR5, PT ;  /* 0x0000000500047c48 */ /* 0x002fc8000bfe0000 */
[----:B------:R-:W-:-:S07]  /*0410*/  LOP3.LUT R4, R4, 0x7ffffff8, RZ, 0xc0, !PT ;  /* 0x7ffffff804047812 */ /* 0x000fce00078ec0ff */
.L_x_3:
[----:B------:R-:W-:Y:S05]  /*0420*/  BSYNC.RECONVERGENT B1 ;  /* 0x0000000000017941 */ /* 0x000fea0003800200 */
.L_x_2:
[----:B------:R-:W1:Y:S02]  /*0430*/  LDCU UR5, c[0x0][0x394] ;  /* 0x00007280ff0577ac */ /* 0x000e640008000800 */
[----:B-1----:R-:W-:-:S04]  /*0440*/  VIMNMX.U32 R6, PT, PT, R0, UR5, PT ;  /* 0x0000000500067c48 */ /* 0x002fc8000bfe0000 */
[----:B------:R-:W-:-:S13]  /*0450*/  LOP3.LUT P0, R2, R6, 0x7, RZ, 0xc0, !PT ;  /* 0x0000000706027812 */ /* 0x000fda000780c0ff */
[----:B------:R-:W-:Y:S05]  /*0460*/  @!P0 BRA `(.L_x_1) ;  /* 0x00000000008c8947 */ /* 0x000fea0003800000 */
[----:B------:R-:W-:Y:S01]  /*0470*/  ISETP.GE.U32.AND P0, PT, R2, 0x4, PT ;  /* 0x000000040200780c */ /* 0x000fe20003f06070 */
[----:B------:R-:W-:Y:S01]  /*0480*/  BSSY.RECONVERGENT B1, `(.L_x_6) ;  /* 0x0000010000017945 */ /* 0x000fe20003800200 */
[----:B------:R-:W-:-:S04]  /*0490*/  LOP3.LUT R14, R6, 0x3, RZ, 0xc0, !PT ;  /* 0x00000003060e7812 */ /* 0x000fc800078ec0ff */
[----:B------:R-:W-:-:S07]  /*04a0*/  ISETP.NE.AND P1, PT, R14, RZ, PT ;  /* 0x000000ff0e00720c */ /* 0x000fce0003f25270 */
[----:B------:R-:W-:Y:S06]  /*04b0*/  @!P0 BRA `(.L_x_7) ;  /* 0x0000000000308947 */ /* 0x000fec0003800000 */
[----:B------:R-:W1:Y:S01]  /*04c0*/  LDC.64 R2, c[0x0][0x3a0] ;  /* 0x0000e800ff027b82 */ /* 0x000e620000000a00 */
[C---:B------:R-:W-:Y:S01]  /*04d0*/  IMAD R9, R4.reuse, R7, R20 ;  /* 0x0000000704097224 */ /* 0x040fe200078e0214 */
[----:B------:R-:W-:Y:S02]  /*04e0*/  MOV R15, 0x7fffffff ;  /* 0x7fffffff000f7802 */ /* 0x000fe40000000f00 */
[----:B------:R-:W-:Y:S01]  /*04f0*/  IADD3 R4, PT, PT, R4, 0x4, RZ ;  /* 0x0000000404047810 */ /* 0x000fe20007ffe0ff */
[----:B-1----:R-:W-:-:S05]  /*0500*/  IMAD.WIDE R2, R9, 0x4, R2 ;  /* 0x0000000409027825 */ /* 0x002fca00078e0202 */
[----:B------:R1:W-:Y:S01]  /*0510*/  STG.E desc[UR6][R2.64], R15 ;  /* 0x0000000f02007986 */ /* 0x0003e2000c101906 */
[----:B------:R-:W-:-:S05]  /*0520*/  IMAD.WIDE.U32 R8, R7, 0x4, R2 ;  /* 0x0000000407087825 */ /* 0x000fca00078e0002 */
[----:B------:R1:W-:Y:S01]  /*0530*/  STG.E desc[UR6][R8.64], R15 ;  /* 0x0000000f08007986 */ /* 0x0003e2000c101906 */
[----:B------:R-:W-:-:S05]  /*0540*/  IMAD.WIDE.U32 R10, R7, 0x4, R8 ;  /* 0x00000004070a7825 */ /* 0x000fca00078e0008 */
[----:B------:R1:W-:Y:S01]  /*0550*/  STG.E desc[UR6][R10.64], R15 ;  /* 0x0000000f0a007986 */ /* 0x0003e2000c101906 */
[----:B------:R-:W-:-:S05]  /*0560*/  IMAD.WIDE.U32 R12, R7, 0x4, R10 ;  /* 0x00000004070c7825 */ /* 0x000fca00078e000a */
[----:B------:R1:W-:Y:S02]  /*0570*/  STG.E desc[UR6][R12.64], R15 ;  /* 0x0000000f0c007986 */ /* 0x0003e4000c101906 */
.L_x_7:
[----:B------:R-:W-:Y:S05]  /*0580*/  BSYNC.RECONVERGENT B1 ;  /* 0x0000000000017941 */ /* 0x000fea0003800200 */
.L_x_6:
[----:B------:R-:W-:Y:S05]  /*0590*/  @!P1 BRA `(.L_x_1) ;  /* 0x0000000000409947 */ /* 0x000fea0003800000 */
[----:B------:R-:W-:Y:S02]  /*05a0*/  ISETP.NE.AND P0, PT, R14, 0x1, PT ;  /* 0x000000010e00780c */ /* 0x000fe40003f05270 */
[----:B-1----:R-:W-:-:S04]  /*05b0*/  LOP3.LUT R2, R6, 0x1, RZ, 0xc0, !PT ;  /* 0x0000000106027812 */ /* 0x002fc800078ec0ff */
[----:B------:R-:W-:-:S07]  /*05c0*/  ISETP.NE.U32.AND P1, PT, R2, 0x1, PT ;  /* 0x000000010200780c */ /* 0x000fce0003f25070 */
[----:B------:R-:W1:Y:S01]  /*05d0*/  @P0 LDC.64 R2, c[0x0][0x3a0] ;  /* 0x0000e800ff020b82 */ /* 0x000e620000000a00 */
[C---:B------:R-:W-:Y:S01]  /*05e0*/  @P0 IMAD R9, R4.reuse, R7, R20 ;  /* 0x0000000704090224 */ /* 0x040fe200078e0214 */
[----:B------:R-:W-:Y:S02]  /*05f0*/  @P0 IADD3 R4, PT, PT, R4, 0x2, RZ ;  /* 0x0000000204040810 */ /* 0x000fe40007ffe0ff */
[----:B------:R-:W-:-:S04]  /*0600*/  @P0 MOV R15, 0x7fffffff ;  /* 0x7fffffff000f0802 */ /* 0x000fc80000000f00 */
[----:B------:R-:W2:Y:S01]  /*0610*/  @!P1 LDC.64 R12, c[0x0][0x3a0] ;  /* 0x0000e800ff0c9b82 */ /* 0x000ea20000000a00 */
[----:B-1----:R-:W-:-:S04]  /*0620*/  @P0 IMAD.WIDE R8, R9, 0x4, R2 ;  /* 0x0000000409080825 */ /* 0x002fc800078e0202 */
[----:B------:R-:W-:Y:S01]  /*0630*/  @!P1 IMAD R3, R4, R7, R20 ;  /* 0x0000000704039224 */ /* 0x000fe200078e0214 */
[----:B------:R3:W-:Y:S01]  /*0640*/  @P0 STG.E desc[UR6][R8.64], R15 ;  /* 0x0000000f08000986 */ /* 0x0007e2000c101906 */
[----:B------:R-:W-:-:S04]  /*0650*/  @P0 IMAD.WIDE.U32 R10, R7, 0x4, R8 ;  /* 0x00000004070a0825 */ /* 0x000fc800078e0008 */
[----:B--2---:R-:W-:Y:S01]  /*0660*/  @!P1 IMAD.WIDE R2, R3, 0x4, R12 ;  /* 0x0000000403029825 */ /* 0x004fe200078e020c */
[----:B------:R-:W-:Y:S01]  /*0670*/  @!P1 MOV R13, 0x7fffffff ;  /* 0x7fffffff000d9802 */ /* 0x000fe20000000f00 */
[----:B------:R3:W-:Y:S04]  /*0680*/  @P0 STG.E desc[UR6][R10.64], R15 ;  /* 0x0000000f0a000986 */ /* 0x0007e8000c101906 */
[----:B------:R3:W-:Y:S02]  /*0690*/  @!P1 STG.E desc[UR6][R2.64], R13 ;  /* 0x0000000d02009986 */ /* 0x0007e4000c101906 */
.L_x_1:
[----:B------:R-:W-:Y:S05]  /*06a0*/  BSYNC.RECONVERGENT B0 ;  /* 0x0000000000007941 */ /* 0x000fea0003800200 */
.L_x_0:
[----:B-1-3--:R-:W1:Y:S01]  /*06b0*/  LDC.64 R2, c[0x0][0x380] ;  /* 0x0000e000ff027b82 */ /* 0x00ae620000000a00 */
[----:B------:R-:W-:Y:S01]  /*06c0*/  IMAD R11, R5, R7, R20 ;  /* 0x00000007050b7224 */ /* 0x000fe200078e0214 */
[----:B------:R-:W-:Y:S01]  /*06d0*/  ISETP.GT.AND P0, PT, R0, R5, PT ;  /* 0x000000050000720c */ /* 0x000fe20003f04270 */
[----:B------:R-:W2:-:S12]  /*06e0*/  LDCU UR9, c[0x0][0x394] ;  /* 0x00007280ff0977ac */ /* 0x000e980008000800 */
[----:B------:R-:W3:Y:S01]  /*06f0*/  @!P0 LDC.64 R8, c[0x0][0x3a0] ;  /* 0x0000e800ff088b82 */ /* 0x000ee20000000a00 */
[----:B-1----:R-:W-:-:S05]  /*0700*/  IMAD.WIDE R2, R11, 0x4, R2 ;  /* 0x000000040b027825 */ /* 0x002fca00078e0202 */
[----:B------:R1:W4:Y:S02]  /*0710*/  LDG.E.CONSTANT R25, desc[UR6][R2.64] ;  /* 0x0000000602197981 */ /* 0x000324000c1e9900 */
[----:B-1----:R-:W-:Y:S01]  /*0720*/  IADD3 R3, PT, PT, R5, 0x1, RZ ;  /* 0x0000000105037810 */ /* 0x002fe20007ffe0ff */
[----:B---3--:R-:W-:-:S03]  /*0730*/  @!P0 IMAD.WIDE R8, R11, 0x4, R8 ;  /* 0x000000040b088825 */ /* 0x008fc600078e0208 */
[----:B--2---:R-:W-:Y:S02]  /*0740*/  ISETP.GE.U32.AND P1, PT, R3, UR9, PT ;  /* 0x0000000903007c0c */ /* 0x004fe4000bf26070 */
[----:B----4-:R1:W-:Y:S11]  /*0750*/  @!P0 STG.E desc[UR6][R8.64], R25 ;  /* 0x0000001908008986 */ /* 0x0103f6000c101906 */
[----:B------:R-:W-:Y:S05]  /*0760*/  @P1 EXIT ;  /* 0x000000000000194d */ /* 0x000fea0003800000 */
[----:B------:R-:W2:Y:S01]  /*0770*/  LDCU UR4, c[0x0][0x398] ;  /* 0x00007300ff0477ac */ /* 0x000ea20008000800 */
[----:B------:R-:W3:Y:S01]  /*0780*/  LDC R4, c[0x0][0x39c] ;  /* 0x0000e700ff047b82 */ /* 0x000ee20000000800 */
[----:B------:R-:W-:Y:S01]  /*0790*/  LOP3.LUT R2, RZ, R5, RZ, 0x33, !PT ;  /* 0x00000005ff027212 */ /* 0x000fe200078e33ff */
[----:B------:R-:W-:Y:S01]  /*07a0*/  BSSY.RECONVERGENT B0, `(.L_x_8) ;  /* 0x0000027000007945 */ /* 0x000fe20003800200 */
[----:B------:R-:W4:Y:S02]  /*07b0*/  LDCU UR5, c[0x0][0x39c] ;  /* 0x00007380ff0577ac */ /* 0x000f240008000800 */
[----:B------:R-:W-:Y:S01]  /*07c0*/  IADD3 R2, PT, PT, R2, UR9, RZ ;  /* 0x0000000902027c10 */ /* 0x000fe2000fffe0ff */
[----:B------:R-:W0:Y:S03]  /*07d0*/  LDCU UR8, c[0x0][0x390] ;  /* 0x00007200ff0877ac */ /* 0x000e260008000800 */
[----:B------:R-:W-:Y:S01]  /*07e0*/  LOP3.LUT P0, R6, R2, 0x3, RZ, 0xc0, !PT ;  /* 0x0000000302067812 */ /* 0x000fe2000780c0ff */
[----:B--2---:R-:W-:-:S04]  /*07f0*/  UIADD3 UR4, UPT, UPT, UR4, -0x1, URZ ;  /* 0xffffffff04047890 */ /* 0x004fc8000fffe0ff */
[----:B------:R-:W-:Y:S01]  /*0800*/  USHF.R.U32.HI UR4, URZ, 0x1, UR4 ;  /* 0x00000001ff047899 */ /* 0x000fe20008011604 */
[----:B---3--:R-:W-:-:S05]  /*0810*/  FADD R2, -R4, 1 ;  /* 0x3f80000004027421 */ /* 0x008fca0000000100 */
[----:B------:R-:W-:Y:S02]  /*0820*/  IADD3 R4, PT, PT, R5, UR4, RZ ;  /* 0x0000000405047c10 */ /* 0x000fe4000fffe0ff */
[----:B0---4-:R-:W-:Y:S05]  /*0830*/  @!P0 BRA `(.L_x_9) ;  /* 0x0000000000748947 */ /* 0x011fea0003800000 */
[----:B-1----:R-:W0:Y:S01]  /*0840*/  LDC.64 R8, c[0x0][0x380] ;  /* 0x0000e000ff087b82 */ /* 0x002e220000000a00 */
[C---:B------:R-:W-:Y:S01]  /*0850*/  IADD3 R10, PT, PT, R3.reuse, -UR4, RZ ;  /* 0x80000004030a7c10 */ /* 0x040fe2000fffe0ff */
[----:B------:R-:W-:Y:S01]  /*0860*/  BSSY.RECONVERGENT B1, `(.L_x_10) ;  /* 0x0000019000017945 */ /* 0x000fe20003800200 */
[-CC-:B------:R-:W-:Y:S01]  /*0870*/  IMAD R17, R3, R7.reuse, R20.reuse ;  /* 0x0000000703117224 */ /* 0x180fe200078e0214 */
[----:B------:R-:W-:Y:S02]  /*0880*/  IADD3 R3, PT, PT, -R6, RZ, RZ ;  /* 0x000000ff06037210 */ /* 0x000fe40007ffe1ff */
[----:B------:R-:W-:Y:S01]  /*0890*/  IMAD R16, R10, R7, R20 ;  /* 0x000000070a107224 */ /* 0x000fe200078e0214 */
[----:B------:R-:W-:-:S07]  /*08a0*/  MOV R19, R5 ;  /* 0x0000000500137202 */ /* 0x000fce0000000f00 */
.L_x_11:
[----:B------:R-:W-:Y:S01]  /*08b0*/  IADD3 R19, PT, PT, R19, 0x1, RZ ;  /* 0x0000000113137810 */ /* 0x000fe20007ffe0ff */
[----:B0-----:R-:W-:-:S03]  /*08c0*/  IMAD.WIDE R10, R17, 0x4, R8 ;  /* 0x00000004110a7825 */ /* 0x001fc600078e0208 */
[----:B------:R-:W-:Y:S02]  /*08d0*/  ISETP.GE.AND P0, PT, R19, R4, PT ;  /* 0x000000041300720c */ /* 0x000fe40003f06270 */
[----:B------:R-:W2:Y:S11]  /*08e0*/  LDG.E.CONSTANT R14, desc[UR6][R10.64] ;  /* 0x000000060a0e7981 */ /* 0x000eb6000c1e9900 */
[----:B------:R-:W-:-:S06]  /*08f0*/  @P0 IMAD.WIDE R12, R16, 0x4, R8 ;  /* 0x00000004100c0825 */ /* 0x000fcc00078e0208 */
[----:B------:R-:W3:Y:S01]  /*0900*/  @P0 LDG.E.CONSTANT R12, desc[UR6][R12.64] ;  /* 0x000000060c0c0981 */ /* 0x000ee2000c1e9900 */
[----:B------:R-:W-:-:S13]  /*0910*/  ISETP.GE.AND P1, PT, R19, R0, PT ;  /* 0x000000001300720c */ /* 0x000fda0003f26270 */
[----:B------:R-:W0:Y:S01]  /*0920*/  @P1 LDC.64 R6, c[0x0][0x3a0] ;  /* 0x0000e800ff061b82 */ /* 0x000e220000000a00 */
[----:B------:R-:W-:Y:S01]  /*0930*/  IADD3 R3, PT, PT, R3, 0x1, RZ ;  /* 0x0000000103037810 */ /* 0x000fe20007ffe0ff */
[----:B--2---:R-:W-:-:S04]  /*0940*/  @P0 FADD R15, R14, R14 ;  /* 0x0000000e0e0f0221 */ /* 0x004fc80000000000 */
[----:B---3--:R-:W-:-:S04]  /*0950*/  @P0 FADD R14, -R12, R15 ;  /* 0x0000000f0c0e0221 */ /* 0x008fc80000000100 */
[----:B------:R-:W-:Y:S01]  /*0960*/  FMUL R18, R14, UR5 ;  /* 0x000000050e127c20 */ /* 0x000fe20008400000 */
[----:B0-----:R-:W-:-:S04]  /*0970*/  @P1 IMAD.WIDE R14, R17, 0x4, R6 ;  /* 0x00000004110e1825 */ /* 0x001fc800078e0206 */
[----:B------:R-:W-:-:S05]  /*0980*/  FFMA R25, R25, R2, R18 ;  /* 0x0000000219197223 */ /* 0x000fca0000000012 */
[----:B------:R1:W-:Y:S01]  /*0990*/  @P1 STG.E desc[UR6][R14.64], R25 ;  /* 0x000000190e001986 */ /* 0x0003e2000c101906 */
[----:B------:R-:W-:Y:S01]  /*09a0*/  ISETP.NE.AND P0, PT, R3, RZ, PT ;  /* 0x000000ff0300720c */ /* 0x000fe20003f05270 */
[----:B------:R-:W-:-:S05]  /*09b0*/  IMAD.U32 R7, RZ, RZ, UR8 ;  /* 0x00000008ff077e24 */ /* 0x000fca000f8e00ff */
[-C--:B------:R-:W-:Y:S02]  /*09c0*/  IADD3 R16, PT, PT, R16, R7.reuse, RZ ;  /* 0x0000000710107210 */ /* 0x080fe40007ffe0ff */
[----:B------:R-:W-:-:S05]  /*09d0*/  IADD3 R17, PT, PT, R17, R7, RZ ;  /* 0x0000000711117210 */ /* 0x000fca0007ffe0ff */
[----:B-1----:R-:W-:Y:S05]  /*09e0*/  @P0 BRA `(.L_x_11) ;  /* 0xfffffffc00b00947 */ /* 0x002fea000383ffff */
[----:B------:R-:W-:Y:S05]  /*09f0*/  BSYNC.RECONVERGENT B1 ;  /* 0x0000000000017941 */ /* 0x000fea0003800200 */
.L_x_10:
[----:B------:R-:W-:-:S07]  /*0a00*/  IADD3 R3, PT, PT, R19, 0x1, RZ ;  /* 0x0000000113037810 */ /* 0x000fce0007ffe0ff */
.L_x_9:
[----:B------:R-:W-:Y:S05]  /*0a10*/  BSYNC.RECONVERGENT B0 ;  /* 0x0000000000007941 */ /* 0x000fea0003800200 */
.L_x_8:
[----:B------:R-:W0:Y:S02]  /*0a20*/  LDC R6, c[0x0][0x394] ;  /* 0x0000e500ff067b82 */ /* 0x000e240000000800 */
[----:B0-----:R-:W-:-:S04]  /*0a30*/  IADD3 R5, PT, PT, -R5, -0x2, R6 ;  /* 0xfffffffe05057810 */ /* 0x001fc80007ffe106 */
[----:B------:R-:W-:-:S13]  /*0a40*/  ISETP.GE.U32.AND P0, PT, R5, 0x3, PT ;  /* 0x000000030500780c */ /* 0x000fda0003f06070 */
[----:B------:R-:W-:Y:S05]  /*0a50*/  @!P0 EXIT ;  /* 0x000000000000894d */ /* 0x000fea0003800000 */
[----:B------:R-:W0:Y:S01]  /*0a60*/  LDC R5, c[0x0][0x390] ;  /* 0x0000e400ff057b82 */ /* 0x000e220000000800 */
[C---:B------:R-:W-:Y:S01]  /*0a70*/  IADD3 R6, PT, PT, R3.reuse, 0x3, RZ ;  /* 0x0000000303067810 */ /* 0x040fe20007ffe0ff */
[CCC-:B------:R-:W-:Y:S01]  /*0a80*/  IMAD R11, R3.reuse, R7.reuse, R7.reuse ;  /* 0x00000007030b7224 */ /* 0x1c0fe200078e0207 */
[C---:B-1----:R-:W-:Y:S01]  /*0a90*/  IADD3 R8, PT, PT, R3.reuse, 0x2, RZ ;  /* 0x0000000203087810 */ /* 0x042fe20007ffe0ff */
[CCC-:B------:R-:W-:Y:S01]  /*0aa0*/  IMAD R16, R3.reuse, R7.reuse, R20.reuse ;  /* 0x0000000703107224 */ /* 0x1c0fe200078e0214 */
[----:B------:R-:W-:Y:S01]  /*0ab0*/  IADD3 R10, PT, PT, R3, -UR4, RZ ;  /* 0x80000004030a7c10 */ /* 0x000fe2000fffe0ff */
[----:B------:R-:W1:Y:S01]  /*0ac0*/  LDCU UR8, c[0x0][0x394] ;  /* 0x00007280ff0877ac */ /* 0x000e620008000800 */
[----:B------:R-:W-:Y:S01]  /*0ad0*/  IADD3 R12, PT, PT, R6, -UR4, RZ ;  /* 0x80000004060c7c10 */ /* 0x000fe2000fffe0ff */
[----:B------:R-:W2:Y:S01]  /*0ae0*/  LDC.64 R18, c[0x0][0x380] ;  /* 0x0000e000ff127b82 */ /* 0x000ea20000000a00 */
[----:B------:R-:W-:Y:S01]  /*0af0*/  IADD3 R14, PT, PT, R8, -UR4, RZ ;  /* 0x80000004080e7c10 */ /* 0x000fe2000fffe0ff */
[----:B------:R-:W-:Y:S01]  /*0b00*/  IMAD R9, R10, R7, R7 ;  /* 0x000000070a097224 */ /* 0x000fe200078e0207 */
[----:B------:R-:W-:Y:S01]  /*0b10*/  IADD3 R24, PT, PT, R20, R11, RZ ;  /* 0x0000000b14187210 */ /* 0x000fe20007ffe0ff */
[-CC-:B------:R-:W-:Y:S01]  /*0b20*/  IMAD R6, R6, R7.reuse, R20.reuse ;  /* 0x0000000706067224 */ /* 0x180fe200078e0214 */
[----:B------:R-:W3:Y:S01]  /*0b30*/  LDCU UR5, c[0x0][0x39c] ;  /* 0x00007380ff0577ac */ /* 0x000ee20008000800 */
[----:B------:R-:W-:-:S02]  /*0b40*/  IMAD R8, R8, R7, R20 ;  /* 0x0000000708087224 */ /* 0x000fc400078e0214 */
[-CC-:B------:R-:W-:Y:S02]  /*0b50*/  IMAD R10, R10, R7.reuse, R20.reuse ;  /* 0x000000070a0a7224 */ /* 0x180fe400078e0214 */
[-CC-:B------:R-:W-:Y:S02]  /*0b60*/  IMAD R12, R12, R7.reuse, R20.reuse ;  /* 0x000000070c0c7224 */ /* 0x180fe400078e0214 */
[----:B------:R-:W-:Y:S01]  /*0b70*/  IMAD R14, R14, R7, R20 ;  /* 0x000000070e0e7224 */ /* 0x000fe200078e0214 */
[----:B------:R-:W-:-:S07]  /*0b80*/  IADD3 R7, PT, PT, R20, R9, RZ ;  /* 0x0000000914077210 */ /* 0x000fce0007ffe0ff */
.L_x_12:
[----:B------:R-:W-:Y:S01]  /*0b90*/  ISETP.GE.AND P4, PT, R3, R4, PT ;  /* 0x000000040300720c */ /* 0x000fe20003f86270 */
[----:B--2-4-:R-:W-:-:S05]  /*0ba0*/  IMAD.WIDE R20, R16, 0x4, R18 ;  /* 0x0000000410147825 */ /* 0x014fca00078e0212 */
[----:B------:R-:W2:Y:S07]  /*0bb0*/  LDG.E.CONSTANT R17, desc[UR6][R20.64] ;  /* 0x0000000614117981 */ /* 0x000eae000c1e9900 */
[----:B------:R-:W-:-:S06]  /*0bc0*/  @P4 IMAD.WIDE R28, R10, 0x4, R18 ;  /* 0x000000040a1c4825 */ /* 0x000fcc00078e0212 */
[----:B------:R4:W5:Y:S01]  /*0bd0*/  @P4 LDG.E.CONSTANT R28, desc[UR6][R28.64] ;  /* 0x000000061c1c4981 */ /* 0x000962000c1e9900 */
[----:B------:R-:W-:Y:S02]  /*0be0*/  VIADD R9, R3, 0x1 ;  /* 0x0000000103097836 */ /* 0x000fe40000000000 */
[----:B0-----:R-:W-:-:S03]  /*0bf0*/  IMAD.WIDE.U32 R22, R5, 0x4, R20 ;  /* 0x0000000405167825 */ /* 0x001fc600078e0014 */
[C---:B------:R-:W-:Y:S02]  /*0c00*/  ISETP.GE.AND P3, PT, R9.reuse, R4, PT ;  /* 0x000000040900720c */ /* 0x040fe40003f66270 */
[----:B------:R-:W-:Y:S01]  /*0c10*/  ISETP.GE.AND P0, PT, R9, R0, PT ;  /* 0x000000000900720c */ /* 0x000fe20003f06270 */
[----:B------:R-:W3:Y:S01]  /*0c20*/  LDG.E.CONSTANT R11, desc[UR6][R22.64] ;  /* 0x00000006160b7981 */ /* 0x000ee2000c1e9900 */
[C---:B------:R-:W-:Y:S02]  /*0c30*/  IADD3 R9, PT, PT, R3.reuse, 0x3, RZ ;  /* 0x0000000303097810 */ /* 0x040fe40007ffe0ff */
[----:B----4-:R-:W-:Y:S02]  /*0c40*/  IADD3 R29, PT, PT, R3, 0x2, RZ ;  /* 0x00000002031d7810 */ /* 0x010fe40007ffe0ff */
[-C--:B------:R-:W-:Y:S02]  /*0c50*/  ISETP.GE.AND P1, PT, R9, R4.reuse, PT ;  /* 0x000000040900720c */ /* 0x080fe40003f26270 */
[----:B------:R-:W-:Y:S01]  /*0c60*/  ISETP.GE.AND P2, PT, R29, R4, PT ;  /* 0x000000041d00720c */ /* 0x000fe20003f46270 */
[----:B------:R-:W-:-:S05]  /*0c70*/  IMAD.WIDE.U32 R26, R5, 0x4, R22 ;  /* 0x00000004051a7825 */ /* 0x000fca00078e0016 */
[----:B------:R0:W4:Y:S01]  /*0c80*/  LDG.E.CONSTANT R13, desc[UR6][R26.64] ;  /* 0x000000061a0d7981 */ /* 0x000122000c1e9900 */
[----:B------:R-:W-:-:S05]  /*0c90*/  IMAD.WIDE.U32 R20, R5, 0x4, R26 ;  /* 0x0000000405147825 */ /* 0x000fca00078e001a */
[----:B------:R1:W4:Y:S01]  /*0ca0*/  LDG.E.CONSTANT R15, desc[UR6][R20.64] ;  /* 0x00000006140f7981 */ /* 0x000322000c1e9900 */
[----:B0-----:R-:W-:-:S04]  /*0cb0*/  @P1 IMAD.WIDE R26, R12, 0x4, R18 ;  /* 0x000000040c1a1825 */ /* 0x001fc800078e0212 */
[----:B-1----:R-:W-:Y:S02]  /*0cc0*/  @P3 IMAD.WIDE R20, R7, 0x4, R18 ;  /* 0x0000000407143825 */ /* 0x002fe400078e0212 */
[----:B------:R-:W4:Y:S04]  /*0cd0*/  @P1 LDG.E.CONSTANT R26, desc[UR6][R26.64] ;  /* 0x000000061a1a1981 */ /* 0x000f28000c1e9900 */
[----:B------:R0:W4:Y:S01]  /*0ce0*/  @P3 LDG.E.CONSTANT R20, desc[UR6][R20.64] ;  /* 0x0000000614143981 */ /* 0x000122000c1e9900 */
[----:B--2---:R-:W-:-:S04]  /*0cf0*/  @P4 FADD R23, R17, R17 ;  /* 0x0000001111174221 */ /* 0x004fc80000000000 */
[----:B-----5:R-:W-:Y:S01]  /*0d00*/  @P4 FADD R17, -R28, R23 ;  /* 0x000000171c114221 */ /* 0x020fe20000000100 */
[----:B------:R-:W-:-:S06]  /*0d10*/  @P2 IMAD.WIDE R22, R14, 0x4, R18 ;  /* 0x000000040e162825 */ /* 0x000fcc00078e0212 */
[----:B------:R-:W2:Y:S01]  /*0d20*/  @P2 LDG.E.CONSTANT R22, desc[UR6][R22.64] ;  /* 0x0000000616162981 */ /* 0x000ea2000c1e9900 */
[-C--:B------:R-:W-:Y:S01]  /*0d30*/  ISETP.GE.AND P4, PT, R3, R0.reuse, PT ;  /* 0x000000000300720c */ /* 0x080fe20003f86270 */
[----:B---3--:R-:W-:Y:S01]  /*0d40*/  FMUL R28, R17, UR5 ;  /* 0x00000005111c7c20 */ /* 0x008fe20008400000 */
[----:B------:R-:W-:-:S03]  /*0d50*/  ISETP.GE.AND P5, PT, R29, R0, PT ;  /* 0x000000001d00720c */ /* 0x000fc60003fa6270 */
[----:B------:R-:W-:Y:S01]  /*0d60*/  FFMA R25, R25, R2, R28 ;  /* 0x0000000219197223 */ /* 0x000fe2000000001c */
[----:B------:R-:W-:-:S07]  /*0d70*/  ISETP.GE.AND P6, PT, R9, R0, PT ;  /* 0x000000000900720c */ /* 0x000fce0003fc6270 */
[----:B------:R-:W1:Y:S01]  /*0d80*/  @P4 LDC.64 R28, c[0x0][0x3a0] ;  /* 0x0000e800ff1c4b82 */ /* 0x000e620000000a00 */
[----:B----4-:R-:W-:Y:S01]  /*0d90*/  @P2 FADD R17, R13, R13 ;  /* 0x0000000d0d112221 */ /* 0x010fe20000000000 */
[----:B------:R-:W-:Y:S01]  /*0da0*/  @P3 FADD R9, R11, R11 ;  /* 0x0000000b0b093221 */ /* 0x000fe20000000000 */
[----:B0-----:R-:W-:-:S04]  /*0db0*/  @P1 FADD R21, R15, R15 ;  /* 0x0000000f0f151221 */ /* 0x001fc80000000000 */
[----:B------:R-:W-:Y:S02]  /*0dc0*/  @P1 FADD R15, -R26, R21 ;  /* 0x000000151a0f1221 */ /* 0x000fe40000000100 */
[----:B------:R-:W0:Y:S01]  /*0dd0*/  @P0 LDC.64 R26, c[0x0][0x3a0] ;  /* 0x0000e800ff1a0b82 */ /* 0x000e220000000a00 */
[----:B------:R-:W-:-:S07]  /*0de0*/  @P3 FADD R11, -R20, R9 ;  /* 0x00000009140b3221 */ /* 0x000fce0000000100 */
[----:B------:R-:W3:Y:S01]  /*0df0*/  @P6 LDC.64 R20, c[0x0][0x3a0] ;  /* 0x0000e800ff146b82 */ /* 0x000ee20000000a00 */
[----:B-1----:R-:W-:-:S04]  /*0e00*/  @P4 IMAD.WIDE R28, R16, 0x4, R28 ;  /* 0x00000004101c4825 */ /* 0x002fc800078e021c */
[----:B------:R-:W-:Y:S01]  /*0e10*/  FMUL R9, R11, UR5 ;  /* 0x000000050b097c20 */ /* 0x000fe20008400000 */
[----:B------:R1:W-:Y:S03]  /*0e20*/  @P4 STG.E desc[UR6][R28.64], R25 ;  /* 0x000000191c004986 */ /* 0x0003e6000c101906 */
[----:B------:R-:W-:Y:S01]  /*0e30*/  FFMA R9, R25, R2, R9 ;  /* 0x0000000219097223 */ /* 0x000fe20000000009 */
[----:B------:R-:W-:Y:S01]  /*0e40*/  IADD3 R3, PT, PT, R3, 0x4, RZ ;  /* 0x0000000403037810 */ /* 0x000fe20007ffe0ff */
[----:B0-----:R-:W-:-:S05]  /*0e50*/  @P0 IMAD.WIDE R26, R24, 0x4, R26 ;  /* 0x00000004181a0825 */ /* 0x001fca00078e021a */
[----:B------:R4:W-:Y:S01]  /*0e60*/  @P0 STG.E desc[UR6][R26.64], R9 ;  /* 0x000000091a000986 */ /* 0x0009e2000c101906 */
[----:B---3--:R-:W-:Y:S01]  /*0e70*/  @P6 IMAD.WIDE R20, R6, 0x4, R20 ;  /* 0x0000000406146825 */ /* 0x008fe200078e0214 */
[----:B------:R-:W-:Y:S02]  /*0e80*/  ISETP.NE.AND P0, PT, R3, UR8, PT ;  /* 0x0000000803007c0c */ /* 0x000fe4000bf05270 */
[C---:B------:R-:W-:Y:S02]  /*0e90*/  LEA R10, R5.reuse, R10, 0x2 ;  /* 0x0000000a050a7211 */ /* 0x040fe400078e10ff */
[C---:B------:R-:W-:Y:S02]  /*0ea0*/  LEA R12, R5.reuse, R12, 0x2 ;  /* 0x0000000c050c7211 */ /* 0x040fe400078e10ff */
[C---:B------:R-:W-:Y:S02]  /*0eb0*/  LEA R14, R5.reuse, R14, 0x2 ;  /* 0x0000000e050e7211 */ /* 0x040fe400078e10ff */
[----:B------:R-:W-:-:S02]  /*0ec0*/  LEA R7, R5, R7, 0x2 ;  /* 0x0000000705077211 */ /* 0x000fc400078e10ff */
[C---:B------:R-:W-:Y:S02]  /*0ed0*/  LEA R16, R5.reuse, R16, 0x2 ;  /* 0x0000001005107211 */ /* 0x040fe400078e10ff */
[C---:B------:R-:W-:Y:S02]  /*0ee0*/  LEA R24, R5.reuse, R24, 0x2 ;  /* 0x0000001805187211 */ /* 0x040fe400078e10ff */
[----:B------:R-:W-:Y:S01]  /*0ef0*/  LEA R6, R5, R6, 0x2 ;  /* 0x0000000605067211 */ /* 0x000fe200078e10ff */
[----:B--2---:R-:W-:Y:S02]  /*0f00*/  @P2 FADD R13, -R22, R17 ;  /* 0x00000011160d2221 */ /* 0x004fe40000000100 */
[----:B------:R-:W0:Y:S02]  /*0f10*/  @P5 LDC.64 R22, c[0x0][0x3a0] ;  /* 0x0000e800ff165b82 */ /* 0x000e240000000a00 */
[----:B-1----:R-:W-:-:S04]  /*0f20*/  FMUL R28, R13, UR5 ;  /* 0x000000050d1c7c20 */ /* 0x002fc80008400000 */
[----:B------:R-:W-:Y:S01]  /*0f30*/  FFMA R11, R9, R2, R28 ;  /* 0x00000002090b7223 */ /* 0x000fe2000000001c */
[----:B------:R-:W-:-:S04]  /*0f40*/  FMUL R28, R15, UR5 ;  /* 0x000000050f1c7c20 */ /* 0x000fc80008400000 */
[----:B------:R-:W-:Y:S01]  /*0f50*/  FFMA R25, R11, R2, R28 ;  /* 0x000000020b197223 */ /* 0x000fe2000000001c */
[----:B0-----:R-:W-:-:S05]  /*0f60*/  @P5 IMAD.WIDE R22, R8, 0x4, R22 ;  /* 0x0000000408165825 */ /* 0x001fca00078e0216 */
[----:B------:R4:W-:Y:S04]  /*0f70*/  @P5 STG.E desc[UR6][R22.64], R11 ;  /* 0x0000000b16005986 */ /* 0x0009e8000c101906 */
[----:B------:R4:W-:Y:S01]  /*0f80*/  @P6 STG.E desc[UR6][R20.64], R25 ;  /* 0x0000001914006986 */ /* 0x0009e2000c101906 */
[----:B------:R-:W-:Y:S01]  /*0f90*/  LEA R8, R5, R8, 0x2 ;  /* 0x0000000805087211 */ /* 0x000fe200078e10ff */
[----:B------:R-:W-:Y:S06]  /*0fa0*/  @P0 BRA `(.L_x_12) ;  /* 0xfffffff800f80947 */ /* 0x000fec000383ffff */
[----:B------:R-:W-:Y:S05]  /*0fb0*/  EXIT ;  /* 0x000000000000794d */ /* 0x000fea0003800000 */
.L_x_13:
[----:B------:R-:W-:-:S00]  /*0fc0*/  BRA `(.L_x_13) ;  /* 0xfffffffc00fc7947 */ /* 0x000fc0000383ffff */
[----:B------:R-:W-:-:S00]  /*0fd0*/  NOP ;  /* 0x0000000000007918 */ /* 0x000fc00000000000 */
        /* <DEDUP_REMOVED lines=10> */
.L_x_26:


//--------------------- .text.zlema_batch_f32     --------------------------
	.section	.text.zlema_batch_f32,"ax",@progbits
	.align	128
        .global         zlema_batch_f32
        .type           zlema_batch_f32,@function
        .size           zlema_batch_f32,(.L_x_27 - zlema_batch_f32)
        .other          zlema_batch_f32,@"STO_CUDA_ENTRY STV_DEFAULT"
zlema_batch_f32:
.text.zlema_batch_f32:
[----:B------:R-:W-:Y:S01]  /*0000*/  LDC R1, c[0x0][0x37c] ;  /* 0x0000df00ff017b82 */ /* 0x000fe20000000800 */
[----:B------:R-:W0:Y:S07]  /*0010*/  S2R R0, SR_TID.X ;  /* 0x0000000000007919 */ /* 0x000e2e0000002100 */
[----:B------:R-:W0:Y:S01]  /*0020*/  S2UR UR4, SR_CTAID.X ;  /* 0x00000000000479c3 */ /* 0x000e220000002500 */
[----:B------:R-:W1:Y:S01]  /*0030*/  LDCU UR5, c[0x0][0x3a4] ;  /* 0x00007480ff0577ac */ /* 0x000e620008000800 */
[----:B------:R-:W2:Y:S06]  /*0040*/  LDCU UR6, c[0x0][0x3a8] ;  /* 0x00007500ff0677ac */ /* 0x000eac0008000800 */
[----:B------:R-:W0:Y:S01]  /*0050*/  LDC R13, c[0x0][0x360] ;  /* 0x0000d800ff0d7b82 */ /* 0x000e220000000800 */
[----:B--2---:R-:W-:Y:S01]  /*0060*/  MOV R19, UR6 ;  /* 0x0000000600137c02 */ /* 0x004fe20008000f00 */
[----:B0-----:R-:W-:-:S05]  /*0070*/  IMAD R13, R13, UR4, R0 ;  /* 0x000000040d0d7c24 */ /* 0x001fca000f8e0200 */
[----:B-1----:R-:W-:-:S13]  /*0080*/  ISETP.GE.AND P0, PT, R13, UR5, PT ;  /* 0x000000050d007c0c */ /* 0x002fda000bf06270 */
[----:B------:R-:W-:Y:S05]  /*0090*/  @P0 EXIT ;  /* 0x000000000000094d */ /* 0x000fea0003800000 */
[----:B------:R-:W0:Y:S01]  /*00a0*/  LDC.64 R2, c[0x0][0x388] ;  /* 0x0000e200ff027b82 */ /* 0x000e220000000a00 */
[----:B------:R-:W1:Y:S07]  /*00b0*/  LDCU.64 UR6, c[0x0][0x358] ;  /* 0x00006b00ff0677ac */ /* 0x000e6e0008000a00 */
[----:B------:R-:W2:Y:S08]  /*00c0*/  LDC.64 R6, c[0x0][0x390] ;  /* 0x0000e400ff067b82 */ /* 0x000eb00000000a00 */
[----:B------:R-:W3:Y:S01]  /*00d0*/  LDC.64 R8, c[0x0][0x398] ;  /* 0x0000e600ff087b82 */ /* 0x000ee20000000a00 */
[----:B0-----:R-:W-:-:S07]  /*00e0*/  IMAD.WIDE R2, R13, 0x4, R2 ;  /* 0x000000040d027825 */ /* 0x001fce00078e0202 */
[----:B------:R-:W0:Y:S01]  /*00f0*/  LDC R5, c[0x0][0x3a8] ;  /* 0x0000ea00ff057b82 */ /* 0x000e220000000800 */
[----:B-1----:R-:W0:Y:S01]  /*0100*/  LDG.E.CONSTANT R2, desc[UR6][R2.64] ;  /* 0x0000000602027981 */ /* 0x002e22000c1e9900 */
[----:B--2---:R-:W-:-:S06]  /*0110*/  IMAD.WIDE R6, R13, 0x4, R6 ;  /* 0x000000040d067825 */ /* 0x004fcc00078e0206 */
[----:B------:R-:W1:Y:S01]  /*0120*/  LDC R4, c[0x0][0x3a0] ;  /* 0x0000e800ff047b82 */ /* 0x000e620000000800 */
[----:B------:R2:W5:Y:S01]  /*0130*/  LDG.E.CONSTANT R0, desc[UR6][R6.64] ;  /* 0x0000000606007981 */ /* 0x000562000c1e9900 */
[----:B---3--:R-:W-:-:S05]  /*0140*/  IMAD.WIDE R8, R13, 0x4, R8 ;  /* 0x000000040d087825 */ /* 0x008fca00078e0208 */
[----:B------:R2:W5:Y:S01]  /*0150*/  LDG.E.CONSTANT R10, desc[UR6][R8.64] ;  /* 0x00000006080a7981 */ /* 0x000562000c1e9900 */
[----:B------:R-:W-:Y:S01]  /*0160*/  BSSY.RECONVERGENT B0, `(.L_x_14) ;  /* 0x0000044000007945 */ /* 0x000fe20003800200 */
[----:B0-----:R-:W-:-:S04]  /*0170*/  IADD3 R11, PT, PT, R2, -0x1, R5 ;  /* 0xffffffff020b7810 */ /* 0x001fc80007ffe005 */
[----:B-1----:R-:W-:-:S04]  /*0180*/  VIMNMX R12, PT, PT, R11, R4, PT ;  /* 0x000000040b0c7248 */ /* 0x002fc80003fe0100 */
[----:B------:R-:W-:Y:S01]  /*0190*/  ISETP.GE.AND P0, PT, R12, 0x1, PT ;  /* 0x000000010c00780c */ /* 0x000fe20003f06270 */
[----:B------:R-:W-:-:S12]  /*01a0*/  IMAD R12, R13, R4, RZ ;  /* 0x000000040d0c7224 */ /* 0x000fd800078e02ff */
[----:B--2---:R-:W-:Y:S05]  /*01b0*/  @!P0 BRA `(.L_x_15) ;  /* 0x0000000000f88947 */ /* 0x004fea0003800000 */
[----:B------:R-:W-:Y:S01]  /*01c0*/  VIMNMX.U32 R8, PT, PT, R11, R4, PT ;  /* 0x000000040b087248 */ /* 0x000fe20003fe0000 */
[----:B------:R-:W-:Y:S01]  /*01d0*/  BSSY.RECONVERGENT B1, `(.L_x_16) ;  /* 0x000001c000017945 */ /* 0x000fe20003800200 */
[----:B------:R-:W-:Y:S02]  /*01e0*/  IMAD.MOV.U32 R9, RZ, RZ, RZ ;  /* 0x000000ffff097224 */ /* 0x000fe400078e00ff */
[C---:B------:R-:W-:Y:S02]  /*01f0*/  ISETP.GE.U32.AND P0, PT, R8.reuse, 0x8, PT ;  /* 0x000000080800780c */ /* 0x040fe40003f06070 */
[----:B------:R-:W-:-:S04]  /*0200*/  LOP3.LUT R14, R8, 0x7, RZ, 0xc0, !PT ;  /* 0x00000007080e7812 */ /* 0x000fc800078ec0ff */
[----:B------:R-:W-:-:S07]  /*0210*/  ISETP.NE.AND P1, PT, R14, RZ, PT ;  /* 0x000000ff0e00720c */ /* 0x000fce0003f25270 */
[----:B------:R-:W-:Y:S06]  /*0220*/  @!P0 BRA `(.L_x_17) ;  /* 0x0000000000588947 */ /* 0x000fec0003800000 */
[----:B------:R-:W0:Y:S01]  /*0230*/  LDCU.64 UR4, c[0x0][0x3b0] ;  /* 0x00007600ff0477ac */ /* 0x000e220008000a00 */
[----:B------:R-:W-:Y:S01]  /*0240*/  LOP3.LUT R9, R8, 0x7ffffff8, RZ, 0xc0, !PT ;  /* 0x7ffffff808097812 */ /* 0x000fe200078ec0ff */
[----:B------:R-:W-:Y:S01]  /*0250*/  IMAD.MOV.U32 R17, RZ, RZ, 0x7fffffff ;  /* 0x7fffffffff117424 */ /* 0x000fe200078e00ff */
[----:B------:R-:W-:Y:S02]  /*0260*/  MOV R15, R12 ;  /* 0x0000000c000f7202 */ /* 0x000fe40000000f00 */
[----:B------:R-:W-:Y:S01]  /*0270*/  IADD3 R13, PT, PT, -R9, RZ, RZ ;  /* 0x000000ff090d7210 */ /* 0x000fe20007ffe1ff */
[----:B0-----:R-:W-:-:S04]  /*0280*/  UIADD3 UR4, UP0, UPT, UR4, 0x10, URZ ;  /* 0x0000001004047890 */ /* 0x001fc8000ff1e0ff */
[----:B------:R-:W-:Y:S02]  /*0290*/  UIADD3.X UR5, UPT, UPT, URZ, UR5, URZ, UP0, !UPT ;  /* 0x00000005ff057290 */ /* 0x000fe400087fe4ff */
[----:B------:R-:W-:-:S04]  /*02a0*/  IMAD.U32 R2, RZ, RZ, UR4 ;  /* 0x00000004ff027e24 */ /* 0x000fc8000f8e00ff */
[----:B------:R-:W-:-:S07]  /*02b0*/  MOV R3, UR5 ;  /* 0x0000000500037c02 */ /* 0x000fce0008000f00 */
.L_x_18:
[C---:B0-----:R-:W-:Y:S01]  /*02c0*/  IMAD.WIDE R6, R15.reuse, 0x4, R2 ;  /* 0x000000040f067825 */ /* 0x041fe200078e0202 */
[----:B------:R-:W-:-:S03]  /*02d0*/  IADD3 R15, PT, PT, R15, 0x8, RZ ;  /* 0x000000080f0f7810 */ /* 0x000fc60007ffe0ff */
[----:B------:R-:W-:Y:S01]  /*02e0*/  VIADD R13, R13, 0x8 ;  /* 0x000000080d0d7836 */ /* 0x000fe20000000000 */
[----:B------:R0:W-:Y:S04]  /*02f0*/  STG.E desc[UR6][R6.64+-0x10], R17 ;  /* 0xfffff01106007986 */ /* 0x0001e8000c101906 */
[----:B------:R0:W-:Y:S01]  /*0300*/  STG.E desc[UR6][R6.64+-0xc], R17 ;  /* 0xfffff41106007986 */ /* 0x0001e2000c101906 */
[----:B------:R-:W-:-:S03]  /*0310*/  ISETP.NE.AND P0, PT, R13, RZ, PT ;  /* 0x000000ff0d00720c */ /* 0x000fc60003f05270 */
[----:B------:R0:W-:Y:S04]  /*0320*/  STG.E desc[UR6][R6.64+-0x8], R17 ;  /* 0xfffff81106007986 */ /* 0x0001e8000c101906 */
[----:B------:R0:W-:Y:S04]  /*0330*/  STG.E desc[UR6][R6.64+-0x4], R17 ;  /* 0xfffffc1106007986 */ /* 0x0001e8000c101906 */
[----:B------:R0:W-:Y:S04]  /*0340*/  STG.E desc[UR6][R6.64], R17 ;  /* 0x0000001106007986 */ /* 0x0001e8000c101906 */
[----:B------:R0:W-:Y:S04]  /*0350*/  STG.E desc[UR6][R6.64+0x4], R17 ;  /* 0x0000041106007986 */ /* 0x0001e8000c101906 */
[----:B------:R0:W-:Y:S04]  /*0360*/  STG.E desc[UR6][R6.64+0x8], R17 ;  /* 0x0000081106007986 */ /* 0x0001e8000c101906 */
[----:B------:R0:W-:Y:S01]  /*0370*/  STG.E desc[UR6][R6.64+0xc], R17 ;  /* 0x00000c1106007986 */ /* 0x0001e2000c101906 */
[----:B------:R-:W-:Y:S05]  /*0380*/  @P0 BRA `(.L_x_18) ;  /* 0xfffffffc00cc0947 */ /* 0x000fea000383ffff */
.L_x_17:
[----:B------:R-:W-:Y:S05]  /*0390*/  BSYNC.RECONVERGENT B1 ;  /* 0x0000000000017941 */ /* 0x000fea0003800200 */
.L_x_16:
[----:B------:R-:W-:Y:S05]  /*03a0*/  @!P1 BRA `(.L_x_15) ;  /* 0x00000000007c9947 */ /* 0x000fea0003800000 */
[----:B------:R-:W-:Y:S01]  /*03b0*/  ISETP.GE.U32.AND P0, PT, R14, 0x4, PT ;  /* 0x000000040e00780c */ /* 0x000fe20003f06070 */
[----:B------:R-:W-:Y:S01]  /*03c0*/  BSSY.RECONVERGENT B1, `(.L_x_19) ;  /* 0x000000d000017945 */ /* 0x000fe20003800200 */
[----:B0-----:R-:W-:-:S04]  /*03d0*/  LOP3.LUT R6, R8, 0x3, RZ, 0xc0, !PT ;  /* 0x0000000308067812 */ /* 0x001fc800078ec0ff */
[----:B------:R-:W-:-:S07]  /*03e0*/  ISETP.NE.AND P1, PT, R6, RZ, PT ;  /* 0x000000ff0600720c */ /* 0x000fce0003f25270 */
[----:B------:R-:W-:Y:S06]  /*03f0*/  @!P0 BRA `(.L_x_20) ;  /* 0x0000000000248947 */ /* 0x000fec0003800000 */
[----:B------:R-:W0:Y:S01]  /*0400*/  LDC.64 R2, c[0x0][0x3b0] ;  /* 0x0000ec00ff027b82 */ /* 0x000e220000000a00 */
[----:B------:R-:W-:Y:S01]  /*0410*/  IMAD.IADD R7, R12, 0x1, R9 ;  /* 0x000000010c077824 */ /* 0x000fe200078e0209 */
[----:B------:R-:W-:Y:S01]  /*0420*/  MOV R13, 0x7fffffff ;  /* 0x7fffffff000d7802 */ /* 0x000fe20000000f00 */
[----:B------:R-:W-:Y:S02]  /*0430*/  VIADD R9, R9, 0x4 ;  /* 0x0000000409097836 */ /* 0x000fe40000000000 */
[----:B0-----:R-:W-:-:S05]  /*0440*/  IMAD.WIDE R2, R7, 0x4, R2 ;  /* 0x0000000407027825 */ /* 0x001fca00078e0202 */
[----:B------:R0:W-:Y:S04]  /*0450*/  STG.E desc[UR6][R2.64], R13 ;  /* 0x0000000d02007986 */ /* 0x0001e8000c101906 */
[----:B------:R0:W-:Y:S04]  /*0460*/  STG.E desc[UR6][R2.64+0x4], R13 ;  /* 0x0000040d02007986 */ /* 0x0001e8000c101906 */
[----:B------:R0:W-:Y:S04]  /*0470*/  STG.E desc[UR6][R2.64+0x8], R13 ;  /* 0x0000080d02007986 */ /* 0x0001e8000c101906 */
[----:B------:R0:W-:Y:S02]  /*0480*/  STG.E desc[UR6][R2.64+0xc], R13 ;  /* 0x00000c0d02007986 */ /* 0x0001e4000c101906 */
.L_x_20:
[----:B------:R-:W-:Y:S05]  /*0490*/  BSYNC.RECONVERGENT B1 ;  /* 0x0000000000017941 */ /* 0x000fea0003800200 */
.L_x_19:
[----:B------:R-:W-:Y:S05]  /*04a0*/  @!P1 BRA `(.L_x_15) ;  /* 0x00000000003c9947 */ /* 0x000fea0003800000 */
[----:B------:R-:W-:Y:S02]  /*04b0*/  LOP3.LUT R8, R8, 0x1, RZ, 0xc0, !PT ;  /* 0x0000000108087812 */ /* 0x000fe400078ec0ff */
[----:B------:R-:W-:Y:S02]  /*04c0*/  ISETP.NE.AND P0, PT, R6, 0x1, PT ;  /* 0x000000010600780c */ /* 0x000fe40003f05270 */
[----:B------:R-:W-:-:S11]  /*04d0*/  ISETP.NE.U32.AND P1, PT, R8, 0x1, PT ;  /* 0x000000010800780c */ /* 0x000fd60003f25070 */
[----:B0-----:R-:W0:Y:S01]  /*04e0*/  @P0 LDC.64 R2, c[0x0][0x3b0] ;  /* 0x0000ec00ff020b82 */ /* 0x001e220000000a00 */
[----:B------:R-:W-:Y:S01]  /*04f0*/  @P0 IADD3 R7, PT, PT, R12, R9, RZ ;  /* 0x000000090c070210 */ /* 0x000fe20007ffe0ff */
[----:B------:R-:W-:Y:S02]  /*0500*/  @P0 VIADD R9, R9, 0x2 ;  /* 0x0000000209090836 */ /* 0x000fe40000000000 */
[----:B------:R-:W-:-:S03]  /*0510*/  @P0 IMAD.MOV.U32 R13, RZ, RZ, 0x7fffffff ;  /* 0x7fffffffff0d0424 */ /* 0x000fc600078e00ff */
[----:B------:R-:W-:Y:S01]  /*0520*/  @!P1 IADD3 R9, PT, PT, R12, R9, RZ ;  /* 0x000000090c099210 */ /* 0x000fe20007ffe0ff */
[----:B------:R-:W1:Y:S01]  /*0530*/  @!P1 LDC.64 R14, c[0x0][0x3b0] ;  /* 0x0000ec00ff0e9b82 */ /* 0x000e620000000a00 */
[----:B0-----:R-:W-:-:S05]  /*0540*/  @P0 IMAD.WIDE R6, R7, 0x4, R2 ;  /* 0x0000000407060825 */ /* 0x001fca00078e0202 */
[----:B------:R2:W-:Y:S01]  /*0550*/  @P0 STG.E desc[UR6][R6.64], R13 ;  /* 0x0000000d06000986 */ /* 0x0005e2000c101906 */
[----:B-1----:R-:W-:Y:S01]  /*0560*/  @!P1 IMAD.WIDE R2, R9, 0x4, R14 ;  /* 0x0000000409029825 */ /* 0x002fe200078e020e */
[----:B------:R-:W-:Y:S02]  /*0570*/  @!P1 MOV R9, 0x7fffffff ;  /* 0x7fffffff00099802 */ /* 0x000fe40000000f00 */
[----:B------:R2:W-:Y:S04]  /*0580*/  @P0 STG.E desc[UR6][R6.64+0x4], R13 ;  /* 0x0000040d06000986 */ /* 0x0005e8000c101906 */
[----:B------:R2:W-:Y:S02]  /*0590*/  @!P1 STG.E desc[UR6][R2.64], R9 ;  /* 0x0000000902009986 */ /* 0x0005e4000c101906 */
.L_x_15:
[----:B------:R-:W-:Y:S05]  /*05a0*/  BSYNC.RECONVERGENT B0 ;  /* 0x0000000000007941 */ /* 0x000fea0003800200 */
.L_x_14:
[----:B------:R-:W-:-:S13]  /*05b0*/  ISETP.GE.AND P0, PT, R5, R4, PT ;  /* 0x000000040500720c */ /* 0x000fda0003f06270 */
[----:B------:R-:W-:Y:S05]  /*05c0*/  @P0 EXIT ;  /* 0x000000000000094d */ /* 0x000fea0003800000 */
[----:B0-2---:R-:W0:Y:S02]  /*05d0*/  LDC.64 R2, c[0x0][0x380] ;  /* 0x0000e000ff027b82 */ /* 0x005e240000000a00 */
[----:B0-----:R-:W-:-:S06]  /*05e0*/  IMAD.WIDE R16, R5, 0x4, R2 ;  /* 0x0000000405107825 */ /* 0x001fcc00078e0202 */
[----:B------:R0:W2:Y:S01]  /*05f0*/  LDG.E.CONSTANT R16, desc[UR6][R16.64] ;  /* 0x0000000610107981 */ /* 0x0000a2000c1e9900 */
[----:B------:R-:W-:Y:S01]  /*0600*/  ISETP.GT.AND P0, PT, R11, R5, PT ;  /* 0x000000050b00720c */ /* 0x000fe20003f04270 */
[----:B0-----:R-:W-:-:S12]  /*0610*/  VIADD R17, R5, 0x1 ;  /* 0x0000000105117836 */ /* 0x001fd80000000000 */
[----:B------:R-:W0:Y:S01]  /*0620*/  @!P0 LDC.64 R6, c[0x0][0x3b0] ;  /* 0x0000ec00ff068b82 */ /* 0x000e220000000a00 */
[----:B------:R-:W-:Y:S02]  /*0630*/  ISETP.GE.AND P1, PT, R17, R4, PT ;  /* 0x000000041100720c */ /* 0x000fe40003f26270 */
[----:B------:R-:W-:-:S05]  /*0640*/  @!P0 IADD3 R9, PT, PT, R12, R5, RZ ;  /* 0x000000050c098210 */ /* 0x000fca0007ffe0ff */
[----:B0-----:R-:W-:-:S05]  /*0650*/  @!P0 IMAD.WIDE R6, R9, 0x4, R6 ;  /* 0x0000000409068825 */ /* 0x001fca00078e0206 */
[----:B--2---:R0:W-:Y:S01]  /*0660*/  @!P0 STG.E desc[UR6][R6.64], R16 ;  /* 0x0000001006008986 */ /* 0x0041e2000c101906 */
[----:B------:R-:W-:Y:S05]  /*0670*/  @P1 EXIT ;  /* 0x000000000000194d */ /* 0x000fea0003800000 */
[--C-:B0-----:R-:W-:Y:S01]  /*0680*/  IADD3 R6, PT, PT, -R5, -0x2, R4.reuse ;  /* 0xfffffffe05067810 */ /* 0x101fe20007ffe104 */
[----:B-----5:R-:W-:Y:S01]  /*0690*/  FADD R15, -R10, 1 ;  /* 0x3f8000000a0f7421 */ /* 0x020fe20000000100 */
[-C--:B------:R-:W-:Y:S02]  /*06a0*/  LOP3.LUT R13, RZ, R5.reuse, RZ, 0x33, !PT ;  /* 0x00000005ff0d7212 */ /* 0x080fe400078e33ff */
[----:B------:R-:W-:Y:S02]  /*06b0*/  ISETP.GE.U32.AND P0, PT, R6, 0x7, PT ;  /* 0x000000070600780c */ /* 0x000fe40003f06070 */
[----:B------:R-:W-:Y:S01]  /*06c0*/  IADD3 R14, PT, PT, R0, R5, RZ ;  /* 0x00000005000e7210 */ /* 0x000fe20007ffe0ff */
[----:B------:R-:W-:-:S05]  /*06d0*/  IMAD.IADD R13, R13, 0x1, R4 ;  /* 0x000000010d0d7824 */ /* 0x000fca00078e0204 */
[----:B------:R-:W-:-:S05]  /*06e0*/  LOP3.LUT R22, R13, 0x7, RZ, 0xc0, !PT ;  /* 0x000000070d167812 */ /* 0x000fca00078ec0ff */
[----:B------:R-:W-:Y:S05]  /*06f0*/  @!P0 BRA `(.L_x_21) ;  /* 0x0000000400a08947 */ /* 0x000fea0003800000 */
[----:B------:R-:W-:Y:S01]  /*0700*/  LOP3.LUT R20, R13, 0xfffffff8, RZ, 0xc0, !PT ;  /* 0xfffffff80d147812 */ /* 0x000fe200078ec0ff */
[----:B------:R-:W-:Y:S01]  /*0710*/  IMAD.IADD R17, R5, 0x1, -R0 ;  /* 0x0000000105117824 */ /* 0x000fe200078e0a00 */
[----:B------:R-:W-:Y:S01]  /*0720*/  IADD3 R18, PT, PT, R12, R5, RZ ;  /* 0x000000050c127210 */ /* 0x000fe20007ffe0ff */
[----:B------:R-:W0:Y:S02]  /*0730*/  LDCU.64 UR4, c[0x0][0x3b0] ;  /* 0x00007600ff0477ac */ /* 0x000e240008000a00 */
[----:B------:R-:W-:-:S07]  /*0740*/  IMAD.MOV R20, RZ, RZ, -R20 ;  /* 0x000000ffff147224 */ /* 0x000fce00078e0a14 */
.L_x_22:
[----:B------:R-:W1:Y:S01]  /*0750*/  LDC.64 R2, c[0x0][0x380] ;  /* 0x0000e000ff027b82 */ /* 0x000e620000000a00 */
[----:B------:R-:W-:Y:S01]  /*0760*/  IADD3 R23, PT, PT, R19, 0x1, RZ ;  /* 0x0000000113177810 */ /* 0x000fe20007ffe0ff */
[----:B------:R-:W-:-:S03]  /*0770*/  VIADD R7, R17, 0x1 ;  /* 0x0000000111077836 */ /* 0x000fc60000000000 */
[C---:B------:R-:W-:Y:S01]  /*0780*/  ISETP.GE.AND P0, PT, R23.reuse, R14, PT ;  /* 0x0000000e1700720c */ /* 0x040fe20003f06270 */
[----:B-1----:R-:W-:-:S04]  /*0790*/  IMAD.WIDE R4, R23, 0x4, R2 ;  /* 0x0000000417047825 */ /* 0x002fc800078e0202 */
[----:B------:R-:W-:Y:S01]  /*07a0*/  IMAD.WIDE R6, R7, 0x4, R2 ;  /* 0x0000000407067825 */ /* 0x000fe200078e0202 */
[----:B------:R-:W2:Y:S07]  /*07b0*/  LDG.E.CONSTANT R27, desc[UR6][R4.64] ;  /* 0x00000006041b7981 */ /* 0x000eae000c1e9900 */
[----:B------:R-:W3:Y:S01]  /*07c0*/  @P0 LDG.E.CONSTANT R8, desc[UR6][R6.64] ;  /* 0x0000000606080981 */ /* 0x000ee2000c1e9900 */
[----:B------:R-:W-:-:S03]  /*07d0*/  IADD3 R21, PT, PT, R23, 0x1, RZ ;  /* 0x0000000117157810 */ /* 0x000fc60007ffe0ff */
[----:B------:R-:W4:Y:S01]  /*07e0*/  LDG.E.CONSTANT R25, desc[UR6][R4.64+0x4] ;  /* 0x0000040604197981 */ /* 0x000f22000c1e9900 */
[----:B------:R-:W-:Y:S02]  /*07f0*/  ISETP.GE.AND P2, PT, R21, R14, PT ;  /* 0x0000000e1500720c */ /* 0x000fe40003f46270 */
[----:B------:R-:W-:Y:S01]  /*0800*/  ISETP.GE.AND P1, PT, R23, R11, PT ;  /* 0x0000000b1700720c */ /* 0x000fe20003f26270 */
[----:B------:R-:W5:Y:S10]  /*0810*/  LDG.E.CONSTANT R29, desc[UR6][R4.64+0x8] ;  /* 0x00000806041d7981 */ /* 0x000f74000c1e9900 */
[----:B------:R-:W5:Y:S01]  /*0820*/  @P2 LDG.E.CONSTANT R24, desc[UR6][R6.64+0x4] ;  /* 0x0000040606182981 */ /* 0x000f62000c1e9900 */
[----:B------:R-:W-:-:S04]  /*0830*/  IADD3 R26, PT, PT, R21, 0x1, RZ ;  /* 0x00000001151a7810 */ /* 0x000fc80007ffe0ff */
[----:B------:R-:W-:-:S13]  /*0840*/  ISETP.GE.AND P3, PT, R26, R14, PT ;  /* 0x0000000e1a00720c */ /* 0x000fda0003f66270 */
[----:B------:R-:W5:Y:S01]  /*0850*/  @P3 LDG.E.CONSTANT R28, desc[UR6][R6.64+0x8] ;  /* 0x00000806061c3981 */ /* 0x000f62000c1e9900 */
[----:B--2---:R-:W-:-:S04]  /*0860*/  @P0 FADD R9, R27, R27 ;  /* 0x0000001b1b090221 */ /* 0x004fc80000000000 */
[----:B---3--:R-:W-:Y:S02]  /*0870*/  @P0 FADD R27, -R8, R9 ;  /* 0x00000009081b0221 */ /* 0x008fe40000000100 */
[----:B------:R-:W1:Y:S02]  /*0880*/  @P1 LDC.64 R8, c[0x0][0x3b0] ;  /* 0x0000ec00ff081b82 */ /* 0x000e640000000a00 */
[----:B------:R-:W-:-:S04]  /*0890*/  FMUL R27, R10, R27 ;  /* 0x0000001b0a1b7220 */ /* 0x000fc80000400000 */
[----:B------:R-:W-:Y:S01]  /*08a0*/  FFMA R16, R16, R15, R27 ;  /* 0x0000000f10107223 */ /* 0x000fe2000000001b */
[----:B------:R-:W-:-:S04]  /*08b0*/  @P1 VIADD R27, R18, 0x1 ;  /* 0x00000001121b1836 */ /* 0x000fc80000000000 */
[----:B-1----:R-:W-:-:S04]  /*08c0*/  @P1 IMAD.WIDE R8, R27, 0x4, R8 ;  /* 0x000000041b081825 */ /* 0x002fc800078e0208 */
[----:B----4-:R-:W-:Y:S01]  /*08d0*/  @P2 FADD R27, R25, R25 ;  /* 0x00000019191b2221 */ /* 0x010fe20000000000 */
[----:B------:R1:W-:Y:S03]  /*08e0*/  @P1 STG.E desc[UR6][R8.64], R16 ;  /* 0x0000001008001986 */ /* 0x0003e6000c101906 */
[----:B-----5:R-:W-:Y:S02]  /*08f0*/  @P2 FADD R25, -R24, R27 ;  /* 0x0000001b18192221 */ /* 0x020fe40000000100 */
[----:B------:R-:W2:Y:S01]  /*0900*/  LDG.E.CONSTANT R27, desc[UR6][R4.64+0xc] ;  /* 0x00000c06041b7981 */ /* 0x000ea2000c1e9900 */
[----:B-1----:R-:W-:-:S05]  /*0910*/  VIADD R8, R21, 0x2 ;  /* 0x0000000215087836 */ /* 0x002fca0000000000 */
[----:B------:R-:W-:-:S13]  /*0920*/  ISETP.GE.AND P2, PT, R8, R14, PT ;  /* 0x0000000e0800720c */ /* 0x000fda0003f46270 */
[----:B------:R-:W3:Y:S01]  /*0930*/  @P2 LDG.E.CONSTANT R24, desc[UR6][R6.64+0xc] ;  /* 0x00000c0606182981 */ /* 0x000ee2000c1e9900 */
[----:B------:R-:W-:Y:S01]  /*0940*/  ISETP.GE.AND P0, PT, R26, R11, PT ;  /* 0x0000000b1a00720c */ /* 0x000fe20003f06270 */
[----:B------:R-:W-:Y:S01]  /*0950*/  @P3 FADD R26, R29, R29 ;  /* 0x0000001d1d1a3221 */ /* 0x000fe20000000000 */
[----:B------:R-:W-:Y:S01]  /*0960*/  FMUL R25, R10, R25 ;  /* 0x000000190a197220 */ /* 0x000fe20000400000 */
[----:B------:R-:W-:Y:S02]  /*0970*/  SHF.R.S32.HI R9, RZ, 0x1f, R23 ;  /* 0x0000001fff097819 */ /* 0x000fe40000011417 */
[----:B------:R-:W-:Y:S01]  /*0980*/  @P3 FADD R29, -R28, R26 ;  /* 0x0000001a1c1d3221 */ /* 0x000fe20000000100 */
[----:B------:R-:W-:Y:S01]  /*0990*/  IADD3 R23, P3, PT, R12, R23, RZ ;  /* 0x000000170c177210 */ /* 0x000fe20007f7e0ff */
[----:B------:R-:W-:Y:S01]  /*09a0*/  FFMA R26, R16, R15, R25 ;  /* 0x0000000f101a7223 */ /* 0x000fe20000000019 */
[----:B------:R-:W-:Y:S01]  /*09b0*/  ISETP.GE.AND P1, PT, R8, R11, PT ;  /* 0x0000000b0800720c */ /* 0x000fe20003f26270 */
[----:B------:R-:W-:Y:S01]  /*09c0*/  FMUL R29, R10, R29 ;  /* 0x0000001d0a1d7220 */ /* 0x000fe20000400000 */
[----:B------:R-:W-:Y:S01]  /*09d0*/  LEA.HI.X.SX32 R16, R12, R9, 0x1, P3 ;  /* 0x000000090c107211 */ /* 0x000fe200018f0eff */
[----:B------:R-:W4:Y:S01]  /*09e0*/  LDG.E.CONSTANT R25, desc[UR6][R4.64+0x14] ;  /* 0x0000140604197981 */ /* 0x000f22000c1e9900 */
[----:B0-----:R-:W-:-:S04]  /*09f0*/  LEA R8, P3, R23, UR4, 0x2 ;  /* 0x0000000417087c11 */ /* 0x001fc8000f8610ff */
[----:B------:R-:W-:Y:S02]  /*0a00*/  LEA.HI.X R9, R23, UR5, R16, 0x2, P3 ;  /* 0x0000000517097c11 */ /* 0x000fe400098f1410 */
[----:B------:R-:W-:-:S04]  /*0a10*/  IADD3 R16, PT, PT, R21, 0x3, RZ ;  /* 0x0000000315107810 */ /* 0x000fc80007ffe0ff */
[----:B------:R-:W-:Y:S02]  /*0a20*/  ISETP.GE.AND P4, PT, R16, R14, PT ;  /* 0x0000000e1000720c */ /* 0x000fe40003f86270 */
[----:B------:R-:W-:Y:S01]  /*0a30*/  ISETP.GE.AND P3, PT, R21, R11, PT ;  /* 0x0000000b1500720c */ /* 0x000fe20003f66270 */
[----:B------:R-:W-:Y:S02]  /*0a40*/  FFMA R28, R26, R15, R29 ;  /* 0x0000000f1a1c7223 */ /* 0x000fe4000000001d */
[----:B------:R-:W5:Y:S10]  /*0a50*/  LDG.E.CONSTANT R29, desc[UR6][R4.64+0x10] ;  /* 0x00001006041d7981 */ /* 0x000f74000c1e9900 */
[----:B------:R-:W-:Y:S01]  /*0a60*/  @P3 STG.E desc[UR6][R8.64+0x4], R26 ;  /* 0x0000041a08003986 */ /* 0x000fe2000c101906 */
[----:B--2---:R-:W-:-:S04]  /*0a70*/  @P2 FADD R23, R27, R27 ;  /* 0x0000001b1b172221 */ /* 0x004fc80000000000 */
[----:B---3--:R-:W-:Y:S01]  /*0a80*/  @P2 FADD R27, -R24, R23 ;  /* 0x00000017181b2221 */ /* 0x008fe20000000100 */
[-C--:B------:R-:W-:Y:S01]  /*0a90*/  ISETP.GE.AND P2, PT, R16, R11.reuse, PT ;  /* 0x0000000b1000720c */ /* 0x080fe20003f46270 */
[----:B------:R-:W-:Y:S01]  /*0aa0*/  VIADD R16, R21, 0x4 ;  /* 0x0000000415107836 */ /* 0x000fe20000000000 */
[----:B------:R-:W2:Y:S04]  /*0ab0*/  @P4 LDG.E.CONSTANT R23, desc[UR6][R6.64+0x10] ;  /* 0x0000100606174981 */ /* 0x000ea8000c1e9900 */
[C---:B------:R-:W-:Y:S02]  /*0ac0*/  ISETP.GE.AND P5, PT, R16.reuse, R14, PT ;  /* 0x0000000e1000720c */ /* 0x040fe40003fa6270 */
[----:B------:R-:W-:-:S11]  /*0ad0*/  ISETP.GE.AND P3, PT, R16, R11, PT ;  /* 0x0000000b1000720c */ /* 0x000fd60003f66270 */
[----:B------:R-:W3:Y:S01]  /*0ae0*/  @P5 LDG.E.CONSTANT R16, desc[UR6][R6.64+0x14] ;  /* 0x0000140606105981 */ /* 0x000ee2000c1e9900 */
[----:B-----5:R-:W-:-:S03]  /*0af0*/  @P4 FADD R24, R29, R29 ;  /* 0x0000001d1d184221 */ /* 0x020fc60000000000 */
[----:B------:R0:W-:Y:S01]  /*0b00*/  @P0 STG.E desc[UR6][R8.64+0x8], R28 ;  /* 0x0000081c08000986 */ /* 0x0001e2000c101906 */
[----:B--2---:R-:W-:Y:S01]  /*0b10*/  @P4 FADD R29, -R23, R24 ;  /* 0x00000018171d4221 */ /* 0x004fe20000000100 */
[----:B------:R-:W-:Y:S01]  /*0b20*/  FMUL R23, R10, R27 ;  /* 0x0000001b0a177220 */ /* 0x000fe20000400000 */
[----:B----4-:R-:W-:Y:S01]  /*0b30*/  @P5 FADD R27, R25, R25 ;  /* 0x00000019191b5221 */ /* 0x010fe20000000000 */
[----:B------:R-:W2:Y:S03]  /*0b40*/  LDG.E.CONSTANT R24, desc[UR6][R4.64+0x1c] ;  /* 0x00001c0604187981 */ /* 0x000ea6000c1e9900 */
[----:B---3--:R-:W-:Y:S01]  /*0b50*/  @P5 FADD R25, -R16, R27 ;  /* 0x0000001b10195221 */ /* 0x008fe20000000100 */
[C---:B------:R-:W-:Y:S01]  /*0b60*/  IADD3 R16, PT, PT, R21.reuse, 0x5, RZ ;  /* 0x0000000515107810 */ /* 0x040fe20007ffe0ff */
[----:B------:R-:W3:Y:S03]  /*0b70*/  LDG.E.CONSTANT R27, desc[UR6][R4.64+0x18] ;  /* 0x00001806041b7981 */ /* 0x000ee6000c1e9900 */
[----:B------:R-:W-:Y:S01]  /*0b80*/  ISETP.GE.AND P0, PT, R16, R14, PT ;  /* 0x0000000e1000720c */ /* 0x000fe20003f06270 */
[----:B------:R-:W-:-:S02]  /*0b90*/  VIADD R21, R21, 0x6 ;  /* 0x0000000615157836 */ /* 0x000fc40000000000 */
[----:B------:R-:W-:-:S03]  /*0ba0*/  FFMA R23, R28, R15, R23 ;  /* 0x0000000f1c177223 */ /* 0x000fc60000000017 */
[----:B------:R-:W-:-:S07]  /*0bb0*/  ISETP.GE.AND P5, PT, R21, R14, PT ;  /* 0x0000000e1500720c */ /* 0x000fce0003fa6270 */
[----:B0-----:R-:W4:Y:S06]  /*0bc0*/  @P0 LDG.E.CONSTANT R28, desc[UR6][R6.64+0x18] ;  /* 0x00001806061c0981 */ /* 0x001f2c000c1e9900 */
[----:B------:R-:W5:Y:S01]  /*0bd0*/  @P5 LDG.E.CONSTANT R26, desc[UR6][R6.64+0x1c] ;  /* 0x00001c06061a5981 */ /* 0x000f62000c1e9900 */
[----:B------:R-:W-:Y:S02]  /*0be0*/  ISETP.GE.AND P4, PT, R16, R11, PT ;  /* 0x0000000b1000720c */ /* 0x000fe40003f86270 */
[----:B------:R-:W-:Y:S01]  /*0bf0*/  IADD3 R20, PT, PT, R20, 0x8, RZ ;  /* 0x0000000814147810 */ /* 0x000fe20007ffe0ff */
[----:B------:R1:W-:Y:S01]  /*0c00*/  @P1 STG.E desc[UR6][R8.64+0xc], R23 ;  /* 0x00000c1708001986 */ /* 0x0003e2000c101906 */
[----:B------:R-:W-:Y:S01]  /*0c10*/  IADD3 R19, PT, PT, R19, 0x8, RZ ;  /* 0x0000000813137810 */ /* 0x000fe20007ffe0ff */
[----:B------:R-:W-:Y:S01]  /*0c20*/  VIADD R17, R17, 0x8 ;  /* 0x0000000811117836 */ /* 0x000fe20000000000 */
[----:B------:R-:W-:Y:S01]  /*0c30*/  IADD3 R18, PT, PT, R18, 0x8, RZ ;  /* 0x0000000812127810 */ /* 0x000fe20007ffe0ff */
[----:B---3--:R-:W-:-:S04]  /*0c40*/  @P0 FADD R16, R27, R27 ;  /* 0x0000001b1b100221 */ /* 0x008fc80000000000 */
[----:B----4-:R-:W-:Y:S01]  /*0c50*/  @P0 FADD R27, -R28, R16 ;  /* 0x000000101c1b0221 */ /* 0x010fe20000000100 */
[C---:B------:R-:W-:Y:S01]  /*0c60*/  FMUL R16, R10.reuse, R29 ;  /* 0x0000001d0a107220 */ /* 0x040fe20000400000 */
[----:B------:R-:W-:Y:S01]  /*0c70*/  FMUL R28, R10, R25 ;  /* 0x000000190a1c7220 */ /* 0x000fe20000400000 */
[----:B--2---:R-:W-:Y:S02]  /*0c80*/  @P5 FADD R29, R24, R24 ;  /* 0x00000018181d5221 */ /* 0x004fe40000000000 */
[----:B------:R-:W-:Y:S01]  /*0c90*/  FFMA R25, R23, R15, R16 ;  /* 0x0000000f17197223 */ /* 0x000fe20000000010 */
[----:B------:R-:W-:Y:S01]  /*0ca0*/  ISETP.GE.AND P0, PT, R21, R11, PT ;  /* 0x0000000b1500720c */ /* 0x000fe20003f06270 */
[----:B-----5:R-:W-:Y:S01]  /*0cb0*/  @P5 FADD R24, -R26, R29 ;  /* 0x0000001d1a185221 */ /* 0x020fe20000000100 */
[C---:B------:R-:W-:Y:S01]  /*0cc0*/  FMUL R4, R10.reuse, R27 ;  /* 0x0000001b0a047220 */ /* 0x040fe20000400000 */
[----:B------:R-:W-:Y:S02]  /*0cd0*/  FFMA R5, R25, R15, R28 ;  /* 0x0000000f19057223 */ /* 0x000fe4000000001c */
[----:B------:R-:W-:-:S02]  /*0ce0*/  FMUL R16, R10, R24 ;  /* 0x000000180a107220 */ /* 0x000fc40000400000 */
[-C--:B------:R-:W-:Y:S01]  /*0cf0*/  FFMA R7, R5, R15.reuse, R4 ;  /* 0x0000000f05077223 */ /* 0x080fe20000000004 */
[----:B------:R1:W-:Y:S03]  /*0d00*/  @P2 STG.E desc[UR6][R8.64+0x10], R25 ;  /* 0x0000101908002986 */ /* 0x0003e6000c101906 */
[----:B------:R-:W-:Y:S01]  /*0d10*/  FFMA R16, R7, R15, R16 ;  /* 0x0000000f07107223 */ /* 0x000fe20000000010 */
[----:B------:R1:W-:Y:S04]  /*0d20*/  @P3 STG.E desc[UR6][R8.64+0x14], R5 ;  /* 0x0000140508003986 */ /* 0x0003e8000c101906 */
[----:B------:R1:W-:Y:S04]  /*0d30*/  @P4 STG.E desc[UR6][R8.64+0x18], R7 ;  /* 0x0000180708004986 */ /* 0x0003e8000c101906 */
[----:B------:R1:W-:Y:S01]  /*0d40*/  @P0 STG.E desc[UR6][R8.64+0x1c], R16 ;  /* 0x00001c1008000986 */ /* 0x0003e2000c101906 */
[----:B------:R-:W-:-:S13]  /*0d50*/  ISETP.NE.AND P0, PT, R20, RZ, PT ;  /* 0x000000ff1400720c */ /* 0x000fda0003f05270 */
[----:B-1----:R-:W-:Y:S05]  /*0d60*/  @P0 BRA `(.L_x_22) ;  /* 0xfffffff800780947 */ /* 0x002fea000383ffff */
[----:B------:R-:W-:-:S07]  /*0d70*/  IADD3 R17, PT, PT, R19, 0x1, RZ ;  /* 0x0000000113117810 */ /* 0x000fce0007ffe0ff */
.L_x_21:
[----:B------:R-:W-:-:S13]  /*0d80*/  ISETP.NE.AND P0, PT, R22, RZ, PT ;  /* 0x000000ff1600720c */ /* 0x000fda0003f05270 */
[----:B------:R-:W-:Y:S05]  /*0d90*/  @!P0 EXIT ;  /* 0x000000000000894d */ /* 0x000fea0003800000 */
[----:B------:R-:W-:Y:S02]  /*0da0*/  ISETP.GE.U32.AND P1, PT, R22, 0x4, PT ;  /* 0x000000041600780c */ /* 0x000fe40003f26070 */
[----:B------:R-:W-:-:S04]  /*0db0*/  LOP3.LUT R24, R13, 0x3, RZ, 0xc0, !PT ;  /* 0x000000030d187812 */ /* 0x000fc800078ec0ff */
[----:B------:R-:W-:-:S07]  /*0dc0*/  ISETP.NE.AND P0, PT, R24, RZ, PT ;  /* 0x000000ff1800720c */ /* 0x000fce0003f05270 */
[----:B------:R-:W-:Y:S06]  /*0dd0*/  @!P1 BRA `(.L_x_23) ;  /* 0x0000000000d09947 */ /* 0x000fec0003800000 */
[CC--:B------:R-:W-:Y:S01]  /*0de0*/  ISETP.GE.AND P1, PT, R17.reuse, R14.reuse, PT ;  /* 0x0000000e1100720c */ /* 0x0c0fe20003f26270 */
[C---:B------:R-:W-:Y:S01]  /*0df0*/  IMAD.WIDE R8, R17.reuse, 0x4, R2 ;  /* 0x0000000411087825 */ /* 0x040fe200078e0202 */
[C---:B------:R-:W-:Y:S01]  /*0e00*/  IADD3 R18, PT, PT, R17.reuse, 0x1, RZ ;  /* 0x0000000111127810 */ /* 0x040fe20007ffe0ff */
[----:B------:R-:W0:Y:S02]  /*0e10*/  LDCU.64 UR4, c[0x0][0x3b0] ;  /* 0x00007600ff0477ac */ /* 0x000e240008000a00 */
[----:B------:R-:W-:Y:S01]  /*0e20*/  IMAD.IADD R5, R17, 0x1, -R0 ;  /* 0x0000000111057824 */ /* 0x000fe200078e0a00 */
[----:B------:R-:W2:Y:S03]  /*0e30*/  LDG.E.CONSTANT R27, desc[UR6][R8.64] ;  /* 0x00000006081b7981 */ /* 0x000ea6000c1e9900 */
[----:B------:R-:W-:Y:S01]  /*0e40*/  IMAD.WIDE R4, R5, 0x4, R2 ;  /* 0x0000000405047825 */ /* 0x000fe200078e0202 */
[----:B------:R-:W-:Y:S01]  /*0e50*/  ISETP.GE.AND P6, PT, R18, R14, PT ;  /* 0x0000000e1200720c */ /* 0x000fe20003fc6270 */
[----:B------:R-:W3:Y:S01]  /*0e60*/  LDG.E.CONSTANT R23, desc[UR6][R8.64+0x4] ;  /* 0x0000040608177981 */ /* 0x000ee2000c1e9900 */
[C---:B------:R-:W-:Y:S01]  /*0e70*/  IADD3 R22, PT, PT, R17.reuse, 0x2, RZ ;  /* 0x0000000211167810 */ /* 0x040fe20007ffe0ff */
[----:B------:R-:W-:-:S02]  /*0e80*/  VIADD R20, R17, 0x3 ;  /* 0x0000000311147836 */ /* 0x000fc40000000000 */
[----:B------:R-:W4:Y:S01]  /*0e90*/  @P1 LDG.E.CONSTANT R6, desc[UR6][R4.64] ;  /* 0x0000000604061981 */ /* 0x000f22000c1e9900 */
[-C--:B------:R-:W-:Y:S02]  /*0ea0*/  ISETP.GE.AND P5, PT, R22, R14.reuse, PT ;  /* 0x0000000e1600720c */ /* 0x080fe40003fa6270 */
[----:B------:R-:W-:Y:S01]  /*0eb0*/  ISETP.GE.AND P4, PT, R20, R14, PT ;  /* 0x0000000e1400720c */ /* 0x000fe20003f86270 */
[----:B------:R-:W5:Y:S04]  /*0ec0*/  LDG.E.CONSTANT R21, desc[UR6][R8.64+0x8] ;  /* 0x0000080608157981 */ /* 0x000f68000c1e9900 */
[----:B------:R-:W5:Y:S04]  /*0ed0*/  @P6 LDG.E.CONSTANT R25, desc[UR6][R4.64+0x4] ;  /* 0x0000040604196981 */ /* 0x000f68000c1e9900 */
[----:B------:R-:W5:Y:S04]  /*0ee0*/  LDG.E.CONSTANT R19, desc[UR6][R8.64+0xc] ;  /* 0x00000c0608137981 */ /* 0x000f68000c1e9900 */
[----:B------:R-:W5:Y:S04]  /*0ef0*/  @P5 LDG.E.CONSTANT R26, desc[UR6][R4.64+0x8] ;  /* 0x00000806041a5981 */ /* 0x000f68000c1e9900 */
[----:B------:R5:W5:Y:S01]  /*0f00*/  @P4 LDG.E.CONSTANT R28, desc[UR6][R4.64+0xc] ;  /* 0x00000c06041c4981 */ /* 0x000b62000c1e9900 */
[----:B------:R-:W-:-:S02]  /*0f10*/  ISETP.GE.AND P3, PT, R17, R11, PT ;  /* 0x0000000b1100720c */ /* 0x000fc40003f66270 */
[----:B------:R-:W-:Y:S01]  /*0f20*/  ISETP.GE.AND P2, PT, R18, R11, PT ;  /* 0x0000000b1200720c */ /* 0x000fe20003f46270 */
[----:B--2---:R-:W-:-:S04]  /*0f30*/  @P1 FADD R7, R27, R27 ;  /* 0x0000001b1b071221 */ /* 0x004fc80000000000 */
[----:B----4-:R-:W-:-:S06]  /*0f40*/  @P1 FADD R27, -R6, R7 ;  /* 0x00000007061b1221 */ /* 0x010fcc0000000100 */
[----:B------:R-:W1:Y:S01]  /*0f50*/  @P3 LDC.64 R6, c[0x0][0x3b0] ;  /* 0x0000ec00ff063b82 */ /* 0x000e620000000a00 */
[----:B---3--:R-:W-:Y:S01]  /*0f60*/  @P6 FADD R18, R23, R23 ;  /* 0x0000001717126221 */ /* 0x008fe20000000000 */
[----:B------:R-:W-:Y:S01]  /*0f70*/  FMUL R27, R10, R27 ;  /* 0x0000001b0a1b7220 */ /* 0x000fe20000400000 */
[----:B-----5:R-:W-:Y:S02]  /*0f80*/  @P5 FADD R5, R21, R21 ;  /* 0x0000001515055221 */ /* 0x020fe40000000000 */
[----:B------:R-:W-:Y:S01]  /*0f90*/  @P6 FADD R23, -R25, R18 ;  /* 0x0000001219176221 */ /* 0x000fe20000000100 */
[----:B------:R-:W-:Y:S01]  /*0fa0*/  FFMA R8, R16, R15, R27 ;  /* 0x0000000f10087223 */ /* 0x000fe2000000001b */
[----:B------:R-:W-:Y:S02]  /*0fb0*/  @P4 FADD R9, R19, R19 ;  /* 0x0000001313094221 */ /* 0x000fe40000000000 */
[----:B------:R-:W-:Y:S01]  /*0fc0*/  FMUL R23, R10, R23 ;  /* 0x000000170a177220 */ /* 0x000fe20000400000 */
[----:B------:R-:W-:Y:S01]  /*0fd0*/  @P5 FADD R21, -R26, R5 ;  /* 0x000000051a155221 */ /* 0x000fe20000000100 */
[----:B------:R-:W-:Y:S01]  /*0fe0*/  ISETP.GE.AND P1, PT, R22, R11, PT ;  /* 0x0000000b1600720c */ /* 0x000fe20003f26270 */
[----:B------:R-:W-:Y:S01]  /*0ff0*/  @P4 FADD R19, -R28, R9 ;  /* 0x000000091c134221 */ /* 0x000fe20000000100 */
[----:B------:R-:W-:Y:S01]  /*1000*/  @P3 IADD3 R9, PT, PT, R12, R17, RZ ;  /* 0x000000110c093210 */ /* 0x000fe20007ffe0ff */
[----:B------:R-:W-:Y:S01]  /*1010*/  FMUL R16, R10, R21 ;  /* 0x000000150a107220 */ /* 0x000fe20000400000 */
[----:B------:R-:W-:Y:S01]  /*1020*/  ISETP.GE.AND P6, PT, R20, R11, PT ;  /* 0x0000000b1400720c */ /* 0x000fe20003fc6270 */
[----:B------:R-:W-:Y:S01]  /*1030*/  FFMA R23, R8, R15, R23 ;  /* 0x0000000f08177223 */ /* 0x000fe20000000017 */
[----:B------:R-:W-:-:S02]  /*1040*/  SHF.R.S32.HI R25, RZ, 0x1f, R17 ;  /* 0x0000001fff197819 */ /* 0x000fc40000011411 */
[----:B------:R-:W-:Y:S01]  /*1050*/  IADD3 R5, P5, PT, R12, R17, RZ ;  /* 0x000000110c057210 */ /* 0x000fe20007fbe0ff */
[----:B-1----:R-:W-:-:S04]  /*1060*/  @P3 IMAD.WIDE R6, R9, 0x4, R6 ;  /* 0x0000000409063825 */ /* 0x002fc800078e0206 */
[----:B------:R-:W-:Y:S01]  /*1070*/  FMUL R18, R10, R19 ;  /* 0x000000130a127220 */ /* 0x000fe20000400000 */
[----:B------:R-:W-:Y:S01]  /*1080*/  FFMA R9, R23, R15, R16 ;  /* 0x0000000f17097223 */ /* 0x000fe20000000010 */
[----:B------:R-:W-:Y:S02]  /*1090*/  LEA.HI.X.SX32 R20, R12, R25, 0x1, P5 ;  /* 0x000000190c147211 */ /* 0x000fe400028f0eff */
[----:B0-----:R-:W-:Y:S01]  /*10a0*/  LEA R4, P4, R5, UR4, 0x2 ;  /* 0x0000000405047c11 */ /* 0x001fe2000f8810ff */
[----:B------:R-:W-:-:S03]  /*10b0*/  FFMA R16, R9, R15, R18 ;  /* 0x0000000f09107223 */ /* 0x000fc60000000012 */
[----:B------:R-:W-:Y:S01]  /*10c0*/  LEA.HI.X R5, R5, UR5, R20, 0x2, P4 ;  /* 0x0000000505057c11 */ /* 0x000fe2000a0f1414 */
[----:B------:R0:W-:Y:S04]  /*10d0*/  @P3 STG.E desc[UR6][R6.64], R8 ;  /* 0x0000000806003986 */ /* 0x0001e8000c101906 */
[----:B------:R0:W-:Y:S04]  /*10e0*/  @P2 STG.E desc[UR6][R4.64+0x4], R23 ;  /* 0x0000041704002986 */ /* 0x0001e8000c101906 */
[----:B------:R0:W-:Y:S04]  /*10f0*/  @P1 STG.E desc[UR6][R4.64+0x8], R9 ;  /* 0x0000080904001986 */ /* 0x0001e8000c101906 */
[----:B------:R0:W-:Y:S01]  /*1100*/  @P6 STG.E desc[UR6][R4.64+0xc], R16 ;  /* 0x00000c1004006986 */ /* 0x0001e2000c101906 */
[----:B------:R-:W-:-:S07]  /*1110*/  IADD3 R17, PT, PT, R17, 0x4, RZ ;  /* 0x0000000411117810 */ /* 0x000fce0007ffe0ff */
.L_x_23:
[----:B------:R-:W-:Y:S05]  /*1120*/  @!P0 EXIT ;  /* 0x000000000000894d */ /* 0x000fea0003800000 */
[----:B------:R-:W-:Y:S02]  /*1130*/  ISETP.NE.AND P1, PT, R24, 0x1, PT ;  /* 0x000000011800780c */ /* 0x000fe40003f25270 */
[----:B------:R-:W-:-:S04]  /*1140*/  LOP3.LUT R13, R13, 0x1, RZ, 0xc0, !PT ;  /* 0x000000010d0d7812 */ /* 0x000fc800078ec0ff */
[----:B------:R-:W-:-:S07]  /*1150*/  ISETP.NE.U32.AND P0, PT, R13, 0x1, PT ;  /* 0x000000010d00780c */ /* 0x000fce0003f05070 */
[----:B------:R-:W-:Y:S06]  /*1160*/  @!P1 BRA `(.L_x_24) ;  /* 0x0000000000809947 */ /* 0x000fec0003800000 */
[C---:B0-----:R-:W-:Y:S01]  /*1170*/  VIADD R4, R17.reuse, 0x1 ;  /* 0x0000000111047836 */ /* 0x041fe20000000000 */
[CC--:B------:R-:W-:Y:S01]  /*1180*/  ISETP.GE.AND P3, PT, R17.reuse, R14.reuse, PT ;  /* 0x0000000e1100720c */ /* 0x0c0fe20003f66270 */
[--C-:B------:R-:W-:Y:S01]  /*1190*/  IMAD.WIDE R20, R17, 0x4, R2.reuse ;  /* 0x0000000411147825 */ /* 0x100fe200078e0202 */
[----:B------:R-:W-:Y:S02]  /*11a0*/  IADD3 R19, PT, PT, -R0, R17, RZ ;  /* 0x0000001100137210 */ /* 0x000fe40007ffe1ff */
[----:B------:R-:W-:Y:S02]  /*11b0*/  ISETP.GE.AND P1, PT, R4, R14, PT ;  /* 0x0000000e0400720c */ /* 0x000fe40003f26270 */
[----:B------:R-:W2:Y:S01]  /*11c0*/  LDG.E.CONSTANT R13, desc[UR6][R20.64] ;  /* 0x00000006140d7981 */ /* 0x000ea2000c1e9900 */
[----:B------:R-:W-:-:S03]  /*11d0*/  IMAD.WIDE R18, R19, 0x4, R2 ;  /* 0x0000000413127825 */ /* 0x000fc600078e0202 */
[----:B------:R-:W3:Y:S04]  /*11e0*/  LDG.E.CONSTANT R9, desc[UR6][R20.64+0x4] ;  /* 0x0000040614097981 */ /* 0x000ee8000c1e9900 */
[----:B------:R-:W4:Y:S04]  /*11f0*/  @P3 LDG.E.CONSTANT R8, desc[UR6][R18.64] ;  /* 0x0000000612083981 */ /* 0x000f28000c1e9900 */
[----:B------:R0:W5:Y:S01]  /*1200*/  @P1 LDG.E.CONSTANT R22, desc[UR6][R18.64+0x4] ;  /* 0x0000040612161981 */ /* 0x000162000c1e9900 */
[-C--:B------:R-:W-:Y:S02]  /*1210*/  ISETP.GE.AND P2, PT, R4, R11.reuse, PT ;  /* 0x0000000b0400720c */ /* 0x080fe40003f46270 */
[----:B------:R-:W-:-:S11]  /*1220*/  ISETP.GE.AND P4, PT, R17, R11, PT ;  /* 0x0000000b1100720c */ /* 0x000fd60003f86270 */
[----:B------:R-:W1:Y:S08]  /*1230*/  @P2 LDC.64 R4, c[0x0][0x3b0] ;  /* 0x0000ec00ff042b82 */ /* 0x000e700000000a00 */
[----:B------:R-:W1:Y:S01]  /*1240*/  @P4 LDC.64 R6, c[0x0][0x3b0] ;  /* 0x0000ec00ff064b82 */ /* 0x000e620000000a00 */
[----:B0-----:R-:W-:-:S05]  /*1250*/  @P4 IADD3 R19, PT, PT, R12, R17, RZ ;  /* 0x000000110c134210 */ /* 0x001fca0007ffe0ff */
[----:B-1----:R-:W-:-:S04]  /*1260*/  @P4 IMAD.WIDE R6, R19, 0x4, R6 ;  /* 0x0000000413064825 */ /* 0x002fc800078e0206 */
[----:B--2---:R-:W-:Y:S01]  /*1270*/  @P3 FADD R23, R13, R13 ;  /* 0x0000000d0d173221 */ /* 0x004fe20000000000 */
[----:B---3--:R-:W-:-:S03]  /*1280*/  @P1 FADD R25, R9, R9 ;  /* 0x0000000909191221 */ /* 0x008fc60000000000 */
[----:B----4-:R-:W-:Y:S01]  /*1290*/  @P3 FADD R13, -R8, R23 ;  /* 0x00000017080d3221 */ /* 0x010fe20000000100 */
[----:B------:R-:W-:Y:S02]  /*12a0*/  SHF.R.S32.HI R23, RZ, 0x1f, R17 ;  /* 0x0000001fff177819 */ /* 0x000fe40000011411 */
[----:B------:R-:W-:Y:S01]  /*12b0*/  @P2 IADD3 R8, P3, PT, R12, R17, RZ ;  /* 0x000000110c082210 */ /* 0x000fe20007f7e0ff */
[----:B------:R-:W-:Y:S01]  /*12c0*/  FMUL R13, R10, R13 ;  /* 0x0000000d0a0d7220 */ /* 0x000fe20000400000 */
[----:B-----5:R-:W-:Y:S02]  /*12d0*/  @P1 FADD R9, -R22, R25 ;  /* 0x0000001916091221 */ /* 0x020fe40000000100 */
[----:B------:R-:W-:Y:S01]  /*12e0*/  @P2 LEA.HI.X.SX32 R18, R12, R23, 0x1, P3 ;  /* 0x000000170c122211 */ /* 0x000fe200018f0eff */
[----:B------:R-:W-:Y:S01]  /*12f0*/  FFMA R13, R16, R15, R13 ;  /* 0x0000000f100d7223 */ /* 0x000fe2000000000d */
[----:B------:R-:W-:Y:S01]  /*1300*/  @P2 LEA R4, P1, R8, R4, 0x2 ;  /* 0x0000000408042211 */ /* 0x000fe200078210ff */
[----:B------:R-:W-:-:S03]  /*1310*/  FMUL R16, R10, R9 ;  /* 0x000000090a107220 */ /* 0x000fc60000400000 */
[----:B------:R-:W-:Y:S01]  /*1320*/  @P2 LEA.HI.X R5, R8, R5, R18, 0x2, P1 ;  /* 0x0000000508052211 */ /* 0x000fe200008f1412 */
[----:B------:R-:W-:Y:S01]  /*1330*/  FFMA R16, R13, R15, R16 ;  /* 0x0000000f0d107223 */ /* 0x000fe20000000010 */
[----:B------:R1:W-:Y:S04]  /*1340*/  @P4 STG.E desc[UR6][R6.64], R13 ;  /* 0x0000000d06004986 */ /* 0x0003e8000c101906 */
[----:B------:R1:W-:Y:S01]  /*1350*/  @P2 STG.E desc[UR6][R4.64+0x4], R16 ;  /* 0x0000041004002986 */ /* 0x0003e2000c101906 */
[----:B------:R-:W-:-:S07]  /*1360*/  VIADD R17, R17, 0x2 ;  /* 0x0000000211117836 */ /* 0x000fce0000000000 */
.L_x_24:
[----:B------:R-:W-:Y:S05]  /*1370*/  @P0 EXIT ;  /* 0x000000000000094d */ /* 0x000fea0003800000 */
[C---:B------:R-:W-:Y:S01]  /*1380*/  ISETP.GE.AND P0, PT, R17.reuse, R14, PT ;  /* 0x0000000e1100720c */ /* 0x040fe20003f06270 */
[----:B01----:R-:W-:-:S06]  /*1390*/  IMAD.WIDE R4, R17, 0x4, R2 ;  /* 0x0000000411047825 */ /* 0x003fcc00078e0202 */
[----:B------:R0:W5:Y:S06]  /*13a0*/  LDG.E.CONSTANT R5, desc[UR6][R4.64] ;  /* 0x0000000604057981 */ /* 0x00016c000c1e9900 */
[----:B------:R-:W-:-:S05]  /*13b0*/  @P0 IADD3 R7, PT, PT, -R0, R17, RZ ;  /* 0x0000001100070210 */ /* 0x000fca0007ffe1ff */
[----:B------:R-:W-:-:S05]  /*13c0*/  @P0 IMAD.WIDE R2, R7, 0x4, R2 ;  /* 0x0000000407020825 */ /* 0x000fca00078e0202 */
[----:B------:R0:W5:Y:S01]  /*13d0*/  @P0 LDG.E.CONSTANT R0, desc[UR6][R2.64] ;  /* 0x0000000602000981 */ /* 0x000162000c1e9900 */
[----:B------:R-:W-:-:S13]  /*13e0*/  ISETP.GE.AND P1, PT, R17, R11, PT ;  /* 0x0000000b1100720c */ /* 0x000fda0003f26270 */
[----:B0-----:R-:W-:Y:S05]  /*13f0*/  @!P1 EXIT ;  /* 0x000000000000994d */ /* 0x001fea0003800000 */
[----:B------:R-:W0:Y:S01]  /*1400*/  LDC.64 R2, c[0x0][0x3b0] ;  /* 0x0000ec00ff027b82 */ /* 0x000e220000000a00 */
[----:B-----5:R-:W-:Y:S01]  /*1410*/  @P0 FADD R7, R5, R5 ;  /* 0x0000000505070221 */ /* 0x020fe20000000000 */
[----:B------:R-:W-:-:S03]  /*1420*/  IADD3 R17, PT, PT, R12, R17, RZ ;  /* 0x000000110c117210 */ /* 0x000fc60007ffe0ff */
[----:B------:R-:W-:-:S04]  /*1430*/  @P0 FADD R5, -R0, R7 ;  /* 0x0000000700050221 */ /* 0x000fc80000000100 */
[----:B------:R-:W-:-:S04]  /*1440*/  FMUL R5, R10, R5 ;  /* 0x000000050a057220 */ /* 0x000fc80000400000 */
[----:B------:R-:W-:Y:S01]  /*1450*/  FFMA R5, R16, R15, R5 ;  /* 0x0000000f10057223 */ /* 0x000fe20000000005 */
[----:B0-----:R-:W-:-:S05]  /*1460*/  IMAD.WIDE R2, R17, 0x4, R2 ;  /* 0x0000000411027825 */ /* 0x001fca00078e0202 */
[----:B------:R-:W-:Y:S01]  /*1470*/  STG.E desc[UR6][R2.64], R5 ;  /* 0x0000000502007986 */ /* 0x000fe2000c101906 */
[----:B------:R-:W-:Y:S05]  /*1480*/  EXIT ;  /* 0x000000000000794d */ /* 0x000fea0003800000 */
.L_x_25:
        /* <DEDUP_REMOVED lines=15> */
.L_x_27:


//--------------------- .nv.shared.reserved.0     --------------------------
	.section	.nv.shared.reserved.0,"aw",@nobits
	.weak		__nv_reservedSMEM_offset_0_alias
	.size		__nv_reservedSMEM_offset_0_alias, 0, 64
	.other		__nv_reservedSMEM_offset_0_alias,@"STO_CUDA_RESERVED_SHARED STV_DEFAULT"
__nv_reservedSMEM_offset_0_alias:
	.zero		0
	.zero		64


//--------------------- .nv.constant0.zlema_many_series_one_param_f32 --------------------------
	.section	.nv.constant0.zlema_many_series_one_param_f32,"a",@progbits
	.sectionflags	@""
	.align	4
.nv.constant0.zlema_many_series_one_param_f32:
	.zero		936


//--------------------- .nv.constant0.zlema_batch_f32 --------------------------
	.section	.nv.constant0.zlema_batch_f32,"a",@progbits
	.sectionflags	@""
	.align	4
.nv.constant0.zlema_batch_f32:
	.zero		952


//--------------------- SYMBOLS --------------------------

	.type		.nv.reservedSmem.offset0,@object
	.size		.nv.reservedSmem.offset0,0x4
